//
// Generated by NVIDIA NVVM Compiler
//
// Compiler Build ID: CL-36424714
// Cuda compilation tools, release 13.0, V13.0.88
// Based on NVVM 20.0.0
//

.version 9.0
.target sm_100
.address_size 64

	// .globl	_Z19increment_centroidsP5PointP8Centroidii
// _ZZ15reassign_pointsP5PointP8CentroidiiPiE11s_centroids has been demoted

.visible .entry _Z19increment_centroidsP5PointP8Centroidii(
	.param .u64 .ptr .align 1 _Z19increment_centroidsP5PointP8Centroidii_param_0,
	.param .u64 .ptr .align 1 _Z19increment_centroidsP5PointP8Centroidii_param_1,
	.param .u32 _Z19increment_centroidsP5PointP8Centroidii_param_2,
	.param .u32 _Z19increment_centroidsP5PointP8Centroidii_param_3
)
{
	.reg .b32 	%r<7>;
	.reg .b32 	%f<5>;
	.reg .b64 	%rd<9>;

	ld.param.u64 	%rd1, [_Z19increment_centroidsP5PointP8Centroidii_param_0];
	ld.param.u64 	%rd2, [_Z19increment_centroidsP5PointP8Centroidii_param_1];
	cvta.to.global.u64 	%rd3, %rd2;
	cvta.to.global.u64 	%rd4, %rd1;
	mov.u32 	%r1, %tid.x;
	mov.u32 	%r2, %ntid.x;
	mov.u32 	%r3, %ctaid.x;
	mad.lo.s32 	%r4, %r2, %r3, %r1;
	mul.wide.s32 	%rd5, %r4, 12;
	add.s64 	%rd6, %rd4, %rd5;
	ld.global.u32 	%r5, [%rd6+8];
	mul.wide.s32 	%rd7, %r5, 12;
	add.s64 	%rd8, %rd3, %rd7;
	ld.global.f32 	%f1, [%rd6];
	atom.global.add.f32 	%f2, [%rd8], %f1;
	ld.global.f32 	%f3, [%rd6+4];
	atom.global.add.f32 	%f4, [%rd8+4], %f3;
	atom.global.add.u32 	%r6, [%rd8+8], 1;
	ret;

}
	// .globl	_Z15reassign_pointsP5PointP8CentroidiiPi
.visible .entry _Z15reassign_pointsP5PointP8CentroidiiPi(
	.param .u64 .ptr .align 1 _Z15reassign_pointsP5PointP8CentroidiiPi_param_0,
	.param .u64 .ptr .align 1 _Z15reassign_pointsP5PointP8CentroidiiPi_param_1,
	.param .u32 _Z15reassign_pointsP5PointP8CentroidiiPi_param_2,
	.param .u32 _Z15reassign_pointsP5PointP8CentroidiiPi_param_3,
	.param .u64 .ptr .align 1 _Z15reassign_pointsP5PointP8CentroidiiPi_param_4
)
{
	.reg .pred 	%p<31>;
	.reg .b32 	%r<103>;
	.reg .b32 	%f<147>;
	.reg .b64 	%rd<11>;
	.reg .b64 	%fd<11>;
	// demoted variable
	.shared .align 4 .b8 _ZZ15reassign_pointsP5PointP8CentroidiiPiE11s_centroids[49152];
	ld.param.u64 	%rd4, [_Z15reassign_pointsP5PointP8CentroidiiPi_param_0];
	ld.param.u64 	%rd5, [_Z15reassign_pointsP5PointP8CentroidiiPi_param_1];
	ld.param.u32 	%r88, [_Z15reassign_pointsP5PointP8CentroidiiPi_param_3];
	ld.param.u64 	%rd3, [_Z15reassign_pointsP5PointP8CentroidiiPi_param_4];
	cvta.to.global.u64 	%rd1, %rd5;
	cvta.to.global.u64 	%rd6, %rd4;
	mov.u32 	%r1, %tid.x;
	mov.u32 	%r36, %ctaid.x;
	mov.u32 	%r37, %ntid.x;
	mad.lo.s32 	%r38, %r36, %r37, %r1;
	mul.wide.s32 	%rd7, %r38, 12;
	add.s64 	%rd2, %rd6, %rd7;
	cvt.rn.f64.u32 	%fd1, %r37;
	cvt.rn.f64.u32 	%fd2, %r1;
	add.s32 	%r39, %r1, 1;
	cvt.rn.f64.u32 	%fd3, %r39;
	mov.b32 	%r102, -1;
	mov.f32 	%f146, 0f7F800000;
	mov.b32 	%r87, 0;
$L__BB1_1:
	mov.u32 	%r3, %r88;
	setp.gt.s32 	%p1, %r3, 4096;
	add.s32 	%r40, %r3, -4096;
	min.s32 	%r5, %r3, 4096;
	selp.b32 	%r88, %r40, %r3, %p1;
	setp.le.s32 	%p2, %r3, %r1;
	@%p2 bra 	$L__BB1_4;
	cvt.rn.f64.s32 	%fd5, %r5;
	div.rn.f64 	%fd6, %fd5, %fd1;
	cvt.rpi.f64.f64 	%fd7, %fd6;
	mul.f64 	%fd8, %fd7, %fd2;
	cvt.rzi.s32.f64 	%r90, %fd8;
	cvt.rn.f64.s32 	%fd9, %r90;
	mul.f64 	%fd4, %fd7, %fd3;
	setp.leu.f64 	%p3, %fd4, %fd9;
	@%p3 bra 	$L__BB1_4;
$L__BB1_3:
	add.s32 	%r41, %r90, %r87;
	mov.u32 	%r42, _ZZ15reassign_pointsP5PointP8CentroidiiPiE11s_centroids;
	mad.lo.s32 	%r43, %r90, 12, %r42;
	mul.wide.s32 	%rd8, %r41, 12;
	add.s64 	%rd9, %rd1, %rd8;
	ld.global.f32 	%f17, [%rd9];
	ld.global.f32 	%f18, [%rd9+4];
	ld.global.u32 	%r44, [%rd9+8];
	st.shared.f32 	[%r43], %f17;
	st.shared.f32 	[%r43+4], %f18;
	st.shared.u32 	[%r43+8], %r44;
	add.s32 	%r90, %r90, 1;
	cvt.rn.f64.s32 	%fd10, %r90;
	setp.gt.f64 	%p4, %fd4, %fd10;
	@%p4 bra 	$L__BB1_3;
$L__BB1_4:
	bar.sync 	0;
	setp.lt.s32 	%p5, %r3, 1;
	@%p5 bra 	$L__BB1_16;
	ld.global.f32 	%f2, [%rd2];
	ld.global.f32 	%f3, [%rd2+4];
	and.b32  	%r10, %r5, 7;
	setp.lt.u32 	%p6, %r3, 8;
	mov.b32 	%r97, 0;
	@%p6 bra 	$L__BB1_8;
	and.b32  	%r97, %r5, 8184;
	mov.b32 	%r91, 0;
$L__BB1_7:
	.pragma "nounroll";
	mov.u32 	%r48, _ZZ15reassign_pointsP5PointP8CentroidiiPiE11s_centroids;
	mad.lo.s32 	%r49, %r91, 12, %r48;
	ld.shared.f32 	%f20, [%r49];
	sub.f32 	%f21, %f2, %f20;
	ld.shared.f32 	%f22, [%r49+4];
	sub.f32 	%f23, %f3, %f22;
	mul.f32 	%f24, %f23, %f23;
	fma.rn.f32 	%f25, %f21, %f21, %f24;
	sqrt.rn.f32 	%f26, %f25;
	setp.lt.f32 	%p7, %f26, %f146;
	add.s32 	%r50, %r91, %r87;
	selp.f32 	%f27, %f26, %f146, %p7;
	selp.b32 	%r51, %r50, %r102, %p7;
	ld.shared.f32 	%f28, [%r49+12];
	sub.f32 	%f29, %f2, %f28;
	ld.shared.f32 	%f30, [%r49+16];
	sub.f32 	%f31, %f3, %f30;
	mul.f32 	%f32, %f31, %f31;
	fma.rn.f32 	%f33, %f29, %f29, %f32;
	sqrt.rn.f32 	%f34, %f33;
	setp.lt.f32 	%p8, %f34, %f27;
	add.s32 	%r52, %r50, 1;
	selp.f32 	%f35, %f34, %f27, %p8;
	selp.b32 	%r53, %r52, %r51, %p8;
	ld.shared.f32 	%f36, [%r49+24];
	sub.f32 	%f37, %f2, %f36;
	ld.shared.f32 	%f38, [%r49+28];
	sub.f32 	%f39, %f3, %f38;
	mul.f32 	%f40, %f39, %f39;
	fma.rn.f32 	%f41, %f37, %f37, %f40;
	sqrt.rn.f32 	%f42, %f41;
	setp.lt.f32 	%p9, %f42, %f35;
	add.s32 	%r54, %r50, 2;
	selp.f32 	%f43, %f42, %f35, %p9;
	selp.b32 	%r55, %r54, %r53, %p9;
	ld.shared.f32 	%f44, [%r49+36];
	sub.f32 	%f45, %f2, %f44;
	ld.shared.f32 	%f46, [%r49+40];
	sub.f32 	%f47, %f3, %f46;
	mul.f32 	%f48, %f47, %f47;
	fma.rn.f32 	%f49, %f45, %f45, %f48;
	sqrt.rn.f32 	%f50, %f49;
	setp.lt.f32 	%p10, %f50, %f43;
	add.s32 	%r56, %r50, 3;
	selp.f32 	%f51, %f50, %f43, %p10;
	selp.b32 	%r57, %r56, %r55, %p10;
	ld.shared.f32 	%f52, [%r49+48];
	sub.f32 	%f53, %f2, %f52;
	ld.shared.f32 	%f54, [%r49+52];
	sub.f32 	%f55, %f3, %f54;
	mul.f32 	%f56, %f55, %f55;
	fma.rn.f32 	%f57, %f53, %f53, %f56;
	sqrt.rn.f32 	%f58, %f57;
	setp.lt.f32 	%p11, %f58, %f51;
	add.s32 	%r58, %r50, 4;
	selp.f32 	%f59, %f58, %f51, %p11;
	selp.b32 	%r59, %r58, %r57, %p11;
	ld.shared.f32 	%f60, [%r49+60];
	sub.f32 	%f61, %f2, %f60;
	ld.shared.f32 	%f62, [%r49+64];
	sub.f32 	%f63, %f3, %f62;
	mul.f32 	%f64, %f63, %f63;
	fma.rn.f32 	%f65, %f61, %f61, %f64;
	sqrt.rn.f32 	%f66, %f65;
	setp.lt.f32 	%p12, %f66, %f59;
	add.s32 	%r60, %r50, 5;
	selp.f32 	%f67, %f66, %f59, %p12;
	selp.b32 	%r61, %r60, %r59, %p12;
	ld.shared.f32 	%f68, [%r49+72];
	sub.f32 	%f69, %f2, %f68;
	ld.shared.f32 	%f70, [%r49+76];
	sub.f32 	%f71, %f3, %f70;
	mul.f32 	%f72, %f71, %f71;
	fma.rn.f32 	%f73, %f69, %f69, %f72;
	sqrt.rn.f32 	%f74, %f73;
	setp.lt.f32 	%p13, %f74, %f67;
	add.s32 	%r62, %r50, 6;
	selp.f32 	%f75, %f74, %f67, %p13;
	selp.b32 	%r63, %r62, %r61, %p13;
	ld.shared.f32 	%f76, [%r49+84];
	sub.f32 	%f77, %f2, %f76;
	ld.shared.f32 	%f78, [%r49+88];
	sub.f32 	%f79, %f3, %f78;
	mul.f32 	%f80, %f79, %f79;
	fma.rn.f32 	%f81, %f77, %f77, %f80;
	sqrt.rn.f32 	%f82, %f81;
	setp.lt.f32 	%p14, %f82, %f75;
	add.s32 	%r64, %r50, 7;
	selp.f32 	%f146, %f82, %f75, %p14;
	selp.b32 	%r102, %r64, %r63, %p14;
	add.s32 	%r91, %r91, 8;
	setp.ne.s32 	%p15, %r91, %r97;
	@%p15 bra 	$L__BB1_7;
$L__BB1_8:
	setp.eq.s32 	%p16, %r10, 0;
	@%p16 bra 	$L__BB1_16;
	and.b32  	%r19, %r5, 3;
	setp.lt.u32 	%p17, %r10, 4;
	@%p17 bra 	$L__BB1_11;
	mov.u32 	%r66, _ZZ15reassign_pointsP5PointP8CentroidiiPiE11s_centroids;
	mad.lo.s32 	%r67, %r97, 12, %r66;
	ld.shared.f32 	%f84, [%r67];
	sub.f32 	%f85, %f2, %f84;
	ld.shared.f32 	%f86, [%r67+4];
	sub.f32 	%f87, %f3, %f86;
	mul.f32 	%f88, %f87, %f87;
	fma.rn.f32 	%f89, %f85, %f85, %f88;
	sqrt.rn.f32 	%f90, %f89;
	setp.lt.f32 	%p18, %f90, %f146;
	add.s32 	%r68, %r97, %r87;
	selp.f32 	%f91, %f90, %f146, %p18;
	selp.b32 	%r69, %r68, %r102, %p18;
	ld.shared.f32 	%f92, [%r67+12];
	sub.f32 	%f93, %f2, %f92;
	ld.shared.f32 	%f94, [%r67+16];
	sub.f32 	%f95, %f3, %f94;
	mul.f32 	%f96, %f95, %f95;
	fma.rn.f32 	%f97, %f93, %f93, %f96;
	sqrt.rn.f32 	%f98, %f97;
	setp.lt.f32 	%p19, %f98, %f91;
	add.s32 	%r70, %r68, 1;
	selp.f32 	%f99, %f98, %f91, %p19;
	selp.b32 	%r71, %r70, %r69, %p19;
	ld.shared.f32 	%f100, [%r67+24];
	sub.f32 	%f101, %f2, %f100;
	ld.shared.f32 	%f102, [%r67+28];
	sub.f32 	%f103, %f3, %f102;
	mul.f32 	%f104, %f103, %f103;
	fma.rn.f32 	%f105, %f101, %f101, %f104;
	sqrt.rn.f32 	%f106, %f105;
	setp.lt.f32 	%p20, %f106, %f99;
	add.s32 	%r72, %r68, 2;
	selp.f32 	%f107, %f106, %f99, %p20;
	selp.b32 	%r73, %r72, %r71, %p20;
	ld.shared.f32 	%f108, [%r67+36];
	sub.f32 	%f109, %f2, %f108;
	ld.shared.f32 	%f110, [%r67+40];
	sub.f32 	%f111, %f3, %f110;
	mul.f32 	%f112, %f111, %f111;
	fma.rn.f32 	%f113, %f109, %f109, %f112;
	sqrt.rn.f32 	%f114, %f113;
	setp.lt.f32 	%p21, %f114, %f107;
	add.s32 	%r74, %r68, 3;
	selp.f32 	%f146, %f114, %f107, %p21;
	selp.b32 	%r102, %r74, %r73, %p21;
	add.s32 	%r97, %r97, 4;
$L__BB1_11:
	setp.eq.s32 	%p22, %r19, 0;
	@%p22 bra 	$L__BB1_16;
	setp.eq.s32 	%p23, %r19, 1;
	@%p23 bra 	$L__BB1_14;
	mov.u32 	%r76, _ZZ15reassign_pointsP5PointP8CentroidiiPiE11s_centroids;
	mad.lo.s32 	%r77, %r97, 12, %r76;
	ld.shared.f32 	%f116, [%r77];
	sub.f32 	%f117, %f2, %f116;
	ld.shared.f32 	%f118, [%r77+4];
	sub.f32 	%f119, %f3, %f118;
	mul.f32 	%f120, %f119, %f119;
	fma.rn.f32 	%f121, %f117, %f117, %f120;
	sqrt.rn.f32 	%f122, %f121;
	setp.lt.f32 	%p24, %f122, %f146;
	add.s32 	%r78, %r97, %r87;
	selp.f32 	%f123, %f122, %f146, %p24;
	selp.b32 	%r79, %r78, %r102, %p24;
	ld.shared.f32 	%f124, [%r77+12];
	sub.f32 	%f125, %f2, %f124;
	ld.shared.f32 	%f126, [%r77+16];
	sub.f32 	%f127, %f3, %f126;
	mul.f32 	%f128, %f127, %f127;
	fma.rn.f32 	%f129, %f125, %f125, %f128;
	sqrt.rn.f32 	%f130, %f129;
	setp.lt.f32 	%p25, %f130, %f123;
	add.s32 	%r80, %r78, 1;
	selp.f32 	%f146, %f130, %f123, %p25;
	selp.b32 	%r102, %r80, %r79, %p25;
	add.s32 	%r97, %r97, 2;
$L__BB1_14:
	and.b32  	%r81, %r5, 1;
	setp.eq.b32 	%p26, %r81, 1;
	not.pred 	%p27, %p26;
	@%p27 bra 	$L__BB1_16;
	mov.u32 	%r82, _ZZ15reassign_pointsP5PointP8CentroidiiPiE11s_centroids;
	mad.lo.s32 	%r83, %r97, 12, %r82;
	ld.shared.f32 	%f131, [%r83];
	sub.f32 	%f132, %f2, %f131;
	ld.shared.f32 	%f133, [%r83+4];
	sub.f32 	%f134, %f3, %f133;
	mul.f32 	%f135, %f134, %f134;
	fma.rn.f32 	%f136, %f132, %f132, %f135;
	sqrt.rn.f32 	%f137, %f136;
	setp.lt.f32 	%p28, %f137, %f146;
	add.s32 	%r84, %r97, %r87;
	selp.f32 	%f146, %f137, %f146, %p28;
	selp.b32 	%r102, %r84, %r102, %p28;
$L__BB1_16:
	add.s32 	%r87, %r5, %r87;
	setp.gt.s32 	%p29, %r88, 4096;
	@%p29 bra 	$L__BB1_1;
	ld.global.u32 	%r85, [%rd2+8];
	setp.eq.s32 	%p30, %r102, %r85;
	@%p30 bra 	$L__BB1_19;
	cvta.to.global.u64 	%rd10, %rd3;
	mov.b32 	%r86, 1;
	st.global.u32 	[%rd10], %r86;
$L__BB1_19:
	st.global.u32 	[%rd2+8], %r102;
	ret;

}


// ===== COMPILED SASS (sm_100) =====

	.target	sm_100

	.elftype	@"ET_EXEC"


//--------------------- .note.nv.tkinfo           --------------------------
	.section	.note.nv.tkinfo,"",@"SHT_NOTE"
	.sectionflags	@"SHF_NOTE_NV_TKINFO"
	.tkinfo
        /*0018*/ 	.word	0x00000002
        /*0030*/ 	.string	""
        /*0030*/ 	.string	"ptxas"
        /*0030*/ 	.string	"Cuda compilation tools, release 13.0, V13.0.88"
        /*0030*/ 	.string	"Build cuda_13.0.r13.0/compiler.36424714_0"
        /*0030*/ 	.string	"-arch sm_100 -m 64 "



//--------------------- .note.nv.cuinfo           --------------------------
	.section	.note.nv.cuinfo,"",@"SHT_NOTE"
	.sectionflags	@"SHF_NOTE_NV_CUINFO"
        /*0018*/ 	.short	0x0002
        /*001a*/ 	.short	0x0064
        /*001c*/ 	.short	0x0082
	.zero		2


//--------------------- .nv.info                  --------------------------
	.section	.nv.info,"",@"SHT_CUDA_INFO"
	.align	4


	//----- nvinfo : EIATTR_REGCOUNT
	.align		4
        /*0000*/ 	.byte	0x04, 0x2f
        /*0002*/ 	.short	(.L_1 - .L_0)
	.align		4
.L_0:
        /*0004*/ 	.word	index@(_Z19increment_centroidsP5PointP8Centroidii)
        /*0008*/ 	.word	0x0000000e


	//----- nvinfo : EIATTR_FRAME_SIZE
	.align		4
.L_1:
        /*000c*/ 	.byte	0x04, 0x11
        /*000e*/ 	.short	(.L_3 - .L_2)
	.align		4
.L_2:
        /*0010*/ 	.word	index@(_Z19increment_centroidsP5PointP8Centroidii)
        /*0014*/ 	.word	0x00000000


	//----- nvinfo : EIATTR_REGCOUNT
	.align		4
.L_3:
        /*0018*/ 	.byte	0x04, 0x2f
        /*001a*/ 	.short	(.L_5 - .L_4)
	.align		4
.L_4:
        /*001c*/ 	.word	index@(_Z15reassign_pointsP5PointP8CentroidiiPi)
        /*0020*/ 	.word	0x00000020


	//----- nvinfo : EIATTR_FRAME_SIZE
	.align		4
.L_5:
        /*0024*/ 	.byte	0x04, 0x11
        /*0026*/ 	.short	(.L_7 - .L_6)
	.align		4
.L_6:
        /*0028*/ 	.word	index@($__internal_1_$__cuda_sm20_sqrt_rn_f32_slowpath)
        /*002c*/ 	.word	0x00000000


	//----- nvinfo : EIATTR_FRAME_SIZE
	.align		4
.L_7:
        /*0030*/ 	.byte	0x04, 0x11
        /*0032*/ 	.short	(.L_9 - .L_8)
	.align		4
.L_8:
        /*0034*/ 	.word	index@($__internal_0_$__cuda_sm20_div_rn_f64_full)
        /*0038*/ 	.word	0x00000000


	//----- nvinfo : EIATTR_FRAME_SIZE
	.align		4
.L_9:
        /*003c*/ 	.byte	0x04, 0x11
        /*003e*/ 	.short	(.L_11 - .L_10)
	.align		4
.L_10:
        /*0040*/ 	.word	index@(_Z15reassign_pointsP5PointP8CentroidiiPi)
        /*0044*/ 	.word	0x00000000


	//----- nvinfo : EIATTR_MIN_STACK_SIZE
	.align		4
.L_11:
        /*0048*/ 	.byte	0x04, 0x12
        /*004a*/ 	.short	(.L_13 - .L_12)
	.align		4
.L_12:
        /*004c*/ 	.word	index@(_Z15reassign_pointsP5PointP8CentroidiiPi)
        /*0050*/ 	.word	0x00000000


	//----- nvinfo : EIATTR_MIN_STACK_SIZE
	.align		4
.L_13:
        /*0054*/ 	.byte	0x04, 0x12
        /*0056*/ 	.short	(.L_15 - .L_14)
	.align		4
.L_14:
        /*0058*/ 	.word	index@(_Z19increment_centroidsP5PointP8Centroidii)
        /*005c*/ 	.word	0x00000000
.L_15:


//--------------------- .nv.compat                --------------------------
	.section	.nv.compat,"",@"SHT_CUDA_COMPAT_INFO"
	.align	4
        /*0000*/ 	.byte	0x02, 0x09, 0x00, 0x00, 0x02, 0x02, 0x01, 0x00, 0x02, 0x05, 0x05, 0x00, 0x03, 0x07, 0x01, 0x01
        /*0010*/ 	.byte	0x02, 0x03, 0x00, 0x00, 0x02, 0x06, 0x01, 0x00, 0x04, 0x0b, 0x08, 0x00, 0x01, 0x00, 0x00, 0x00
        /*0020*/ 	.byte	0x00, 0x00, 0x00, 0x00


//--------------------- .nv.info._Z15reassign_pointsP5PointP8CentroidiiPi --------------------------
	.section	.nv.info._Z15reassign_pointsP5PointP8CentroidiiPi,"",@"SHT_CUDA_INFO"
	.sectionflags	@""
	.align	4


	//----- nvinfo : EIATTR_CUDA_API_VERSION
	.align		4
        /*0000*/ 	.byte	0x04, 0x37
        /*0002*/ 	.short	(.L_17 - .L_16)
.L_16:
        /*0004*/ 	.word	0x00000082


	//----- nvinfo : EIATTR_KPARAM_INFO
	.align		4
.L_17:
        /*0008*/ 	.byte	0x04, 0x17
        /*000a*/ 	.short	(.L_19 - .L_18)
.L_18:
        /*000c*/ 	.word	0x00000000
        /*0010*/ 	.short	0x0004
        /*0012*/ 	.short	0x0018
        /*0014*/ 	.byte	0x00, 0xf5, 0x21, 0x00


	//----- nvinfo : EIATTR_KPARAM_INFO
	.align		4
.L_19:
        /*0018*/ 	.byte	0x04, 0x17
        /*001a*/ 	.short	(.L_21 - .L_20)
.L_20:
        /*001c*/ 	.word	0x00000000
        /*0020*/ 	.short	0x0003
        /*0022*/ 	.short	0x0014
        /*0024*/ 	.byte	0x00, 0xf0, 0x11, 0x00


	//----- nvinfo : EIATTR_KPARAM_INFO
	.align		4
.L_21:
        /*0028*/ 	.byte	0x04, 0x17
        /*002a*/ 	.short	(.L_23 - .L_22)
.L_22:
        /*002c*/ 	.word	0x00000000
        /*0030*/ 	.short	0x0002
        /*0032*/ 	.short	0x0010
        /*0034*/ 	.byte	0x00, 0xf0, 0x11, 0x00


	//----- nvinfo : EIATTR_KPARAM_INFO
	.align		4
.L_23:
        /*0038*/ 	.byte	0x04, 0x17
        /*003a*/ 	.short	(.L_25 - .L_24)
.L_24:
        /*003c*/ 	.word	0x00000000
        /*0040*/ 	.short	0x0001
        /*0042*/ 	.short	0x0008
        /*0044*/ 	.byte	0x00, 0xf5, 0x21, 0x00


	//----- nvinfo : EIATTR_KPARAM_INFO
	.align		4
.L_25:
        /*0048*/ 	.byte	0x04, 0x17
        /*004a*/ 	.short	(.L_27 - .L_26)
.L_26:
        /*004c*/ 	.word	0x00000000
        /*0050*/ 	.short	0x0000
        /*0052*/ 	.short	0x0000
        /*0054*/ 	.byte	0x00, 0xf5, 0x21, 0x00


	//----- nvinfo : EIATTR_SPARSE_MMA_MASK
	.align		4
.L_27:
        /*0058*/ 	.byte	0x03, 0x50
        /*005a*/ 	.short	0x0000


	//----- nvinfo : EIATTR_MAXREG_COUNT
	.align		4
        /*005c*/ 	.byte	0x03, 0x1b
        /*005e*/ 	.short	0x00ff


	//----- nvinfo : EIATTR_NUM_BARRIERS
	.align		4
        /*0060*/ 	.byte	0x02, 0x4c
        /*0062*/ 	.byte	0x01
	.zero		1


	//----- nvinfo : EIATTR_MERCURY_ISA_VERSION
	.align		4
        /*0064*/ 	.byte	0x03, 0x5f
        /*0066*/ 	.short	0x0101


	//----- nvinfo : EIATTR_VRC_CTA_INIT_COUNT
	.align		4
        /*0068*/ 	.byte	0x02, 0x4a
	.zero		1
	.zero		1


	//----- nvinfo : EIATTR_EXIT_INSTR_OFFSETS
	.align		4
        /*006c*/ 	.byte	0x04, 0x1c
        /*006e*/ 	.short	(.L_29 - .L_28)


	//   ....[0]....
.L_28:
        /*0070*/ 	.word	0x00001d40


	//----- nvinfo : EIATTR_CRS_STACK_SIZE
	.align		4
.L_29:
        /*0074*/ 	.byte	0x04, 0x1e
        /*0076*/ 	.short	(.L_31 - .L_30)
.L_30:
        /*0078*/ 	.word	0x00000000


	//----- nvinfo : EIATTR_CBANK_PARAM_SIZE
	.align		4
.L_31:
        /*007c*/ 	.byte	0x03, 0x19
        /*007e*/ 	.short	0x0020


	//----- nvinfo : EIATTR_PARAM_CBANK
	.align		4
        /*0080*/ 	.byte	0x04, 0x0a
        /*0082*/ 	.short	(.L_33 - .L_32)
	.align		4
.L_32:
        /*0084*/ 	.word	index@(.nv.constant0._Z15reassign_pointsP5PointP8CentroidiiPi)
        /*0088*/ 	.short	0x0380
        /*008a*/ 	.short	0x0020


	//----- nvinfo : EIATTR_SW_WAR
	.align		4
.L_33:
        /*008c*/ 	.byte	0x04, 0x36
        /*008e*/ 	.short	(.L_35 - .L_34)
.L_34:
        /*0090*/ 	.word	0x00000008
.L_35:


//--------------------- .nv.info._Z19increment_centroidsP5PointP8Centroidii --------------------------
	.section	.nv.info._Z19increment_centroidsP5PointP8Centroidii,"",@"SHT_CUDA_INFO"
	.sectionflags	@""
	.align	4


	//----- nvinfo : EIATTR_CUDA_API_VERSION
	.align		4
        /*0000*/ 	.byte	0x04, 0x37
        /*0002*/ 	.short	(.L_37 - .L_36)
.L_36:
        /*0004*/ 	.word	0x00000082


	//----- nvinfo : EIATTR_KPARAM_INFO
	.align		4
.L_37:
        /*0008*/ 	.byte	0x04, 0x17
        /*000a*/ 	.short	(.L_39 - .L_38)
.L_38:
        /*000c*/ 	.word	0x00000000
        /*0010*/ 	.short	0x0003
        /*0012*/ 	.short	0x0014
        /*0014*/ 	.byte	0x00, 0xf0, 0x11, 0x00


	//----- nvinfo : EIATTR_KPARAM_INFO
	.align		4
.L_39:
        /*0018*/ 	.byte	0x04, 0x17
        /*001a*/ 	.short	(.L_41 - .L_40)
.L_40:
        /*001c*/ 	.word	0x00000000
        /*0020*/ 	.short	0x0002
        /*0022*/ 	.short	0x0010
        /*0024*/ 	.byte	0x00, 0xf0, 0x11, 0x00


	//----- nvinfo : EIATTR_KPARAM_INFO
	.align		4
.L_41:
        /*0028*/ 	.byte	0x04, 0x17
        /*002a*/ 	.short	(.L_43 - .L_42)
.L_42:
        /*002c*/ 	.word	0x00000000
        /*0030*/ 	.short	0x0001
        /*0032*/ 	.short	0x0008
        /*0034*/ 	.byte	0x00, 0xf5, 0x21, 0x00


	//----- nvinfo : EIATTR_KPARAM_INFO
	.align		4
.L_43:
        /*0038*/ 	.byte	0x04, 0x17
        /*003a*/ 	.short	(.L_45 - .L_44)
.L_44:
        /*003c*/ 	.word	0x00000000
        /*0040*/ 	.short	0x0000
        /*0042*/ 	.short	0x0000
        /*0044*/ 	.byte	0x00, 0xf5, 0x21, 0x00


	//----- nvinfo : EIATTR_SPARSE_MMA_MASK
	.align		4
.L_45:
        /*0048*/ 	.byte	0x03, 0x50
        /*004a*/ 	.short	0x0000


	//----- nvinfo : EIATTR_MAXREG_COUNT
	.align		4
        /*004c*/ 	.byte	0x03, 0x1b
        /*004e*/ 	.short	0x00ff


	//----- nvinfo : EIATTR_MERCURY_ISA_VERSION
	.align		4
        /*0050*/ 	.byte	0x03, 0x5f
        /*0052*/ 	.short	0x0101


	//----- nvinfo : EIATTR_VRC_CTA_INIT_COUNT
	.align		4
        /*0054*/ 	.byte	0x02, 0x4a
	.zero		1
	.zero		1


	//----- nvinfo : EIATTR_EXIT_INSTR_OFFSETS
	.align		4
        /*0058*/ 	.byte	0x04, 0x1c
        /*005a*/ 	.short	(.L_47 - .L_46)


	//   ....[0]....
.L_46:
        /*005c*/ 	.word	0x00000110


	//----- nvinfo : EIATTR_CBANK_PARAM_SIZE
	.align		4
.L_47:
        /*0060*/ 	.byte	0x03, 0x19
        /*0062*/ 	.short	0x0018


	//----- nvinfo : EIATTR_PARAM_CBANK
	.align		4
        /*0064*/ 	.byte	0x04, 0x0a
        /*0066*/ 	.short	(.L_49 - .L_48)
	.align		4
.L_48:
        /*0068*/ 	.word	index@(.nv.constant0._Z19increment_centroidsP5PointP8Centroidii)
        /*006c*/ 	.short	0x0380
        /*006e*/ 	.short	0x0018


	//----- nvinfo : EIATTR_SW_WAR
	.align		4
.L_49:
        /*0070*/ 	.byte	0x04, 0x36
        /*0072*/ 	.short	(.L_51 - .L_50)
.L_50:
        /*0074*/ 	.word	0x00000008
.L_51:


//--------------------- .nv.callgraph             --------------------------
	.section	.nv.callgraph,"",@"SHT_CUDA_CALLGRAPH"
	.align	4
	.sectionentsize	8
	.align		4
        /*0000*/ 	.word	0x00000000
	.align		4
        /*0004*/ 	.word	0xffffffff
	.align		4
        /*0008*/ 	.word	0x00000000
	.align		4
        /*000c*/ 	.word	0xfffffffe
	.align		4
        /*0010*/ 	.word	0x00000000
	.align		4
        /*0014*/ 	.word	0xfffffffd
	.align		4
        /*0018*/ 	.word	0x00000000
	.align		4
        /*001c*/ 	.word	0xfffffffc


//--------------------- .text._Z15reassign_pointsP5PointP8CentroidiiPi --------------------------
	.section	.text._Z15reassign_pointsP5PointP8CentroidiiPi,"ax",@progbits
	.align	128
        .global         _Z15reassign_pointsP5PointP8CentroidiiPi
        .type           _Z15reassign_pointsP5PointP8CentroidiiPi,@function
        .size           _Z15reassign_pointsP5PointP8CentroidiiPi,(.L_x_64 - _Z15reassign_pointsP5PointP8CentroidiiPi)
        .other          _Z15reassign_pointsP5PointP8CentroidiiPi,@"STO_CUDA_ENTRY STV_DEFAULT"
_Z15reassign_pointsP5PointP8CentroidiiPi:
.text._Z15reassign_pointsP5PointP8CentroidiiPi:
[----:B------:R-:W-:Y:S01]  /*0000*/  LDC R1, c[0x0][0x37c] ;  /* 0x0000df00ff017b82 */ /* 0x000fe20000000800 */
[----:B------:R-:W0:Y:S07]  /*0010*/  S2R R8, SR_TID.X ;  /* 0x0000000000087919 */ /* 0x000e2e0000002100 */
[----:B------:R-:W1:Y:S01]  /*0020*/  LDC R5, c[0x0][0x360] ;  /* 0x0000d800ff057b82 */ /* 0x000e620000000800 */
[----:B------:R-:W-:Y:S01]  /*0030*/  IMAD.MOV.U32 R21, RZ, RZ, -0x1 ;  /* 0xffffffffff157424 */ /* 0x000fe200078e00ff */
[----:B------:R-:W-:Y:S01]  /*0040*/  MOV R23, 0x7f800000 ;  /* 0x7f80000000177802 */ /* 0x000fe20000000f00 */
[----:B------:R-:W2:Y:S01]  /*0050*/  LDCU.64 UR10, c[0x0][0x358] ;  /* 0x00006b00ff0a77ac */ /* 0x000ea20008000a00 */
[----:B------:R-:W3:Y:S04]  /*0060*/  LDCU UR5, c[0x0][0x394] ;  /* 0x00007280ff0577ac */ /* 0x000ee80008000800 */
[----:B------:R-:W4:Y:S08]  /*0070*/  S2UR UR4, SR_CTAID.X ;  /* 0x00000000000479c3 */ /* 0x000f300000002500 */
[----:B------:R-:W5:Y:S01]  /*0080*/  LDC.64 R18, c[0x0][0x380] ;  /* 0x0000e000ff127b82 */ /* 0x000f620000000a00 */
[----:B-1----:R1:W1:Y:S01]  /*0090*/  I2F.F64.U32 R12, R5 ;  /* 0x00000005000c7312 */ /* 0x0022620000201800 */
[----:B0-----:R-:W-:-:S07]  /*00a0*/  IADD3 R16, PT, PT, R8, 0x1, RZ ;  /* 0x0000000108107810 */ /* 0x001fce0007ffe0ff */
[----:B------:R0:W0:Y:S01]  /*00b0*/  I2F.F64.U32 R14, R8 ;  /* 0x00000008000e7312 */ /* 0x0000220000201800 */
[----:B----4-:R-:W-:Y:S01]  /*00c0*/  IMAD R3, R5, UR4, R8 ;  /* 0x0000000405037c24 */ /* 0x010fe2000f8e0208 */
[----:B------:R-:W-:-:S06]  /*00d0*/  UMOV UR4, URZ ;  /* 0x000000ff00047c82 */ /* 0x000fcc0008000000 */
[----:B------:R-:W4:Y:S01]  /*00e0*/  I2F.F64.U32 R16, R16 ;  /* 0x0000001000107312 */ /* 0x000f220000201800 */
[----:B-123-5:R-:W-:-:S07]  /*00f0*/  IMAD.WIDE R18, R3, 0xc, R18 ;  /* 0x0000000c03127825 */ /* 0x02efce00078e0212 */
.L_x_54:
[----:B------:R-:W-:Y:S01]  /*0100*/  ISETP.LT.AND P0, PT, R8, UR5, PT ;  /* 0x0000000508007c0c */ /* 0x000fe2000bf01270 */
[----:B------:R-:W-:Y:S01]  /*0110*/  UISETP.GT.AND UP0, UPT, UR5, 0x1000, UPT ;  /* 0x000010000500788c */ /* 0x000fe2000bf04270 */
[----:B------:R-:W-:Y:S01]  /*0120*/  BSSY.RECONVERGENT B0, `(.L_x_0) ;  /* 0x0000034000007945 */ /* 0x000fe20003800200 */
[----:B------:R-:W-:Y:S02]  /*0130*/  UIADD3 UR6, UPT, UPT, UR5, -0x1000, URZ ;  /* 0xfffff00005067890 */ /* 0x000fe4000fffe0ff */
[----:B------:R-:W-:Y:S02]  /*0140*/  UISETP.LT.AND UP1, UPT, UR5, 0x1000, UPT ;  /* 0x000010000500788c */ /* 0x000fe4000bf21270 */
[----:B------:R-:W-:Y:S02]  /*0150*/  USEL UR6, UR6, UR5, UP0 ;  /* 0x0000000506067287 */ /* 0x000fe40008000000 */
[----:B------:R-:W-:Y:S02]  /*0160*/  USEL UR8, UR5, 0x1000, UP1 ;  /* 0x0000100005087887 */ /* 0x000fe40008800000 */
[----:B------:R-:W-:-:S03]  /*0170*/  UMOV UR7, UR5 ;  /* 0x0000000500077c82 */ /* 0x000fc60008000000 */
[----:B------:R-:W-:Y:S01]  /*0180*/  UMOV UR5, UR6 ;  /* 0x0000000600057c82 */ /* 0x000fe20008000000 */
[----:B--2--5:R-:W-:Y:S06]  /*0190*/  @!P0 BRA `(.L_x_1) ;  /* 0x0000000000b08947 */ /* 0x024fec0003800000 */
[----:B------:R-:W1:Y:S01]  /*01a0*/  MUFU.RCP64H R3, R13 ;  /* 0x0000000d00037308 */ /* 0x000e620000001800 */
[----:B------:R-:W-:-:S06]  /*01b0*/  IMAD.MOV.U32 R2, RZ, RZ, 0x1 ;  /* 0x00000001ff027424 */ /* 0x000fcc00078e00ff */
[----:B-1----:R-:W-:-:S08]  /*01c0*/  DFMA R4, -R12, R2, 1 ;  /* 0x3ff000000c04742b */ /* 0x002fd00000000102 */
[----:B------:R-:W-:-:S08]  /*01d0*/  DFMA R4, R4, R4, R4 ;  /* 0x000000040404722b */ /* 0x000fd00000000004 */
[----:B------:R-:W-:Y:S02]  /*01e0*/  DFMA R2, R2, R4, R2 ;  /* 0x000000040202722b */ /* 0x000fe40000000002 */
[----:B------:R-:W1:Y:S06]  /*01f0*/  I2F.F64 R4, UR8 ;  /* 0x0000000800047d12 */ /* 0x000e6c0008201c00 */
[----:B------:R-:W-:-:S08]  /*0200*/  DFMA R6, -R12, R2, 1 ;  /* 0x3ff000000c06742b */ /* 0x000fd00000000102 */
[----:B------:R-:W-:Y:S01]  /*0210*/  DFMA R2, R2, R6, R2 ;  /* 0x000000060202722b */ /* 0x000fe20000000002 */
[----:B-1----:R-:W-:-:S07]  /*0220*/  FSETP.GEU.AND P1, PT, |R5|, 6.5827683646048100446e-37, PT ;  /* 0x036000000500780b */ /* 0x002fce0003f2e200 */
[----:B------:R-:W-:-:S08]  /*0230*/  DMUL R6, R4, R2 ;  /* 0x0000000204067228 */ /* 0x000fd00000000000 */
[----:B------:R-:W-:-:S08]  /*0240*/  DFMA R10, -R12, R6, R4 ;  /* 0x000000060c0a722b */ /* 0x000fd00000000104 */
[----:B------:R-:W-:-:S10]  /*0250*/  DFMA R2, R2, R10, R6 ;  /* 0x0000000a0202722b */ /* 0x000fd40000000006 */
[----:B------:R-:W-:-:S05]  /*0260*/  FFMA R0, RZ, R13, R3 ;  /* 0x0000000dff007223 */ /* 0x000fca0000000003 */
[----:B------:R-:W-:-:S13]  /*0270*/  FSETP.GT.AND P0, PT, |R0|, 1.469367938527859385e-39, PT ;  /* 0x001000000000780b */ /* 0x000fda0003f04200 */
[----:B------:R-:W-:Y:S05]  /*0280*/  @P0 BRA P1, `(.L_x_2) ;  /* 0x0000000000100947 */ /* 0x000fea0000800000 */
[----:B------:R-:W-:-:S07]  /*0290*/  MOV R0, 0x2b0 ;  /* 0x000002b000007802 */ /* 0x000fce0000000f00 */
[----:B0---4-:R-:W-:Y:S05]  /*02a0*/  CALL.REL.NOINC `($__internal_0_$__cuda_sm20_div_rn_f64_full) ;  /* 0x0000001800a87944 */ /* 0x011fea0003c00000 */
[----:B------:R-:W-:Y:S01]  /*02b0*/  MOV R2, R10 ;  /* 0x0000000a00027202 */ /* 0x000fe20000000f00 */
[----:B------:R-:W-:-:S07]  /*02c0*/  IMAD.MOV.U32 R3, RZ, RZ, R11 ;  /* 0x000000ffff037224 */ /* 0x000fce00078e000b */
.L_x_2:
[----:B------:R-:W0:Y:S02]  /*02d0*/  FRND.F64.CEIL R2, R2 ;  /* 0x0000000200027313 */ /* 0x000e240000309800 */
[-C--:B0-----:R-:W-:Y:S02]  /*02e0*/  DMUL R6, R14, R2.reuse ;  /* 0x000000020e067228 */ /* 0x081fe40000000000 */
[----:B----4-:R-:W-:-:S08]  /*02f0*/  DMUL R4, R16, R2 ;  /* 0x0000000210047228 */ /* 0x010fd00000000000 */
[----:B------:R-:W0:Y:S08]  /*0300*/  F2I.F64.TRUNC R6, R6 ;  /* 0x0000000600067311 */ /* 0x000e30000030d100 */
[----:B0-----:R-:W0:Y:S02]  /*0310*/  I2F.F64 R10, R6 ;  /* 0x00000006000a7312 */ /* 0x001e240000201c00 */
[----:B0-----:R-:W-:-:S14]  /*0320*/  DSETP.GT.AND P0, PT, R4, R10, PT ;  /* 0x0000000a0400722a */ /* 0x001fdc0003f04000 */
[----:B------:R-:W-:Y:S05]  /*0330*/  @!P0 BRA `(.L_x_1) ;  /* 0x0000000000488947 */ /* 0x000fea0003800000 */
[----:B------:R-:W0:Y:S01]  /*0340*/  S2R R10, SR_CgaCtaId ;  /* 0x00000000000a7919 */ /* 0x000e220000008800 */
[----:B------:R-:W1:Y:S01]  /*0350*/  LDC.64 R2, c[0x0][0x388] ;  /* 0x0000e200ff027b82 */ /* 0x000e620000000a00 */
[----:B------:R-:W-:Y:S02]  /*0360*/  MOV R7, 0x400 ;  /* 0x0000040000077802 */ /* 0x000fe40000000f00 */
[----:B------:R-:W-:Y:S02]  /*0370*/  MOV R0, R6 ;  /* 0x0000000600007202 */ /* 0x000fe40000000f00 */
[----:B0-----:R-:W-:-:S07]  /*0380*/  LEA R9, R10, R7, 0x18 ;  /* 0x000000070a097211 */ /* 0x001fce00078ec0ff */
.L_x_3:
[----:B------:R-:W-:-:S04]  /*0390*/  VIADD R11, R0, UR4 ;  /* 0x00000004000b7c36 */ /* 0x000fc80008000000 */
[----:B-1----:R-:W-:-:S05]  /*03a0*/  IMAD.WIDE R10, R11, 0xc, R2 ;  /* 0x0000000c0b0a7825 */ /* 0x002fca00078e0202 */
[----:B--2---:R-:W2:Y:S04]  /*03b0*/  LDG.E R25, desc[UR10][R10.64] ;  /* 0x0000000a0a197981 */ /* 0x004ea8000c1e1900 */
[----:B------:R-:W3:Y:S04]  /*03c0*/  LDG.E R27, desc[UR10][R10.64+0x4] ;  /* 0x0000040a0a1b7981 */ /* 0x000ee8000c1e1900 */
[----:B------:R-:W4:Y:S01]  /*03d0*/  LDG.E R29, desc[UR10][R10.64+0x8] ;  /* 0x0000080a0a1d7981 */ /* 0x000f22000c1e1900 */
[C---:B------:R-:W-:Y:S01]  /*03e0*/  IMAD R20, R0.reuse, 0xc, R9 ;  /* 0x0000000c00147824 */ /* 0x040fe200078e0209 */
[----:B------:R-:W-:-:S04]  /*03f0*/  IADD3 R0, PT, PT, R0, 0x1, RZ ;  /* 0x0000000100007810 */ /* 0x000fc80007ffe0ff */
[----:B------:R-:W0:Y:S02]  /*0400*/  I2F.F64 R6, R0 ;  /* 0x0000000000067312 */ /* 0x000e240000201c00 */
[----:B0-----:R-:W-:Y:S01]  /*0410*/  DSETP.GT.AND P0, PT, R4, R6, PT ;  /* 0x000000060400722a */ /* 0x001fe20003f04000 */
[----:B--2---:R2:W-:Y:S04]  /*0420*/  STS [R20], R25 ;  /* 0x0000001914007388 */ /* 0x0045e80000000800 */
[----:B---3--:R2:W-:Y:S04]  /*0430*/  STS [R20+0x4], R27 ;  /* 0x0000041b14007388 */ /* 0x0085e80000000800 */
[----:B----4-:R2:W-:Y:S05]  /*0440*/  STS [R20+0x8], R29 ;  /* 0x0000081d14007388 */ /* 0x0105ea0000000800 */
[----:B------:R-:W-:Y:S05]  /*0450*/  @P0 BRA `(.L_x_3) ;  /* 0xfffffffc00cc0947 */ /* 0x000fea000383ffff */
.L_x_1:
[----:B------:R-:W-:Y:S05]  /*0460*/  BSYNC.RECONVERGENT B0 ;  /* 0x0000000000007941 */ /* 0x000fea0003800200 */
.L_x_0:
[----:B------:R-:W-:Y:S01]  /*0470*/  BAR.SYNC.DEFER_BLOCKING 0x0 ;  /* 0x0000000000007b1d */ /* 0x000fe20000010000 */
[----:B------:R-:W-:-:S09]  /*0480*/  UISETP.GE.AND UP0, UPT, UR7, 0x1, UPT ;  /* 0x000000010700788c */ /* 0x000fd2000bf06270 */
[----:B------:R-:W-:Y:S05]  /*0490*/  BRA.U !UP0, `(.L_x_4) ;  /* 0x0000001908047547 */ /* 0x000fea000b800000 */
[----:B------:R1:W5:Y:S04]  /*04a0*/  LDG.E R7, desc[UR10][R18.64] ;  /* 0x0000000a12077981 */ /* 0x000368000c1e1900 */
[----:B------:R1:W5:Y:S01]  /*04b0*/  LDG.E R6, desc[UR10][R18.64+0x4] ;  /* 0x0000040a12067981 */ /* 0x000362000c1e1900 */
[----:B------:R-:W-:Y:S01]  /*04c0*/  UISETP.GE.U32.AND UP0, UPT, UR7, 0x8, UPT ;  /* 0x000000080700788c */ /* 0x000fe2000bf06070 */
[----:B------:R-:W-:Y:S01]  /*04d0*/  IMAD.MOV.U32 R5, RZ, RZ, RZ ;  /* 0x000000ffff057224 */ /* 0x000fe200078e00ff */
[----:B------:R-:W-:-:S07]  /*04e0*/  ULOP3.LUT UR9, UR8, 0x7, URZ, 0xc0, !UPT ;  /* 0x0000000708097892 */ /* 0x000fce000f8ec0ff */
[----:B-1----:R-:W-:Y:S05]  /*04f0*/  BRA.U !UP0, `(.L_x_5) ;  /* 0x0000000d08087547 */ /* 0x002fea000b800000 */
[----:B------:R-:W-:Y:S01]  /*0500*/  ULOP3.LUT UR6, UR8, 0x1ff8, URZ, 0xc0, !UPT ;  /* 0x00001ff808067892 */ /* 0x000fe2000f8ec0ff */
[----:B------:R-:W-:-:S05]  /*0510*/  MOV R4, RZ ;  /* 0x000000ff00047202 */ /* 0x000fca0000000f00 */
[----:B------:R-:W-:-:S07]  /*0520*/  IMAD.U32 R5, RZ, RZ, UR6 ;  /* 0x00000006ff057e24 */ /* 0x000fce000f8e00ff */
.L_x_30:
[----:B------:R-:W1:Y:S01]  /*0530*/  S2R R3, SR_CgaCtaId ;  /* 0x0000000000037919 */ /* 0x000e620000008800 */
[----:B------:R-:W-:Y:S01]  /*0540*/  MOV R0, 0x400 ;  /* 0x0000040000007802 */ /* 0x000fe20000000f00 */
[----:B------:R-:W-:Y:S03]  /*0550*/  BSSY.RECONVERGENT B0, `(.L_x_6) ;  /* 0x0000014000007945 */ /* 0x000fe60003800200 */
[----:B-1----:R-:W-:-:S05]  /*0560*/  LEA R3, R3, R0, 0x18 ;  /* 0x0000000003037211 */ /* 0x002fca00078ec0ff */
[----:B------:R-:W-:-:S05]  /*0570*/  IMAD R3, R4, 0xc, R3 ;  /* 0x0000000c04037824 */ /* 0x000fca00078e0203 */
[----:B------:R-:W1:Y:S02]  /*0580*/  LDS.64 R10, [R3] ;  /* 0x00000000030a7984 */ /* 0x000e640000000a00 */
[----:B-1---5:R-:W-:Y:S01]  /*0590*/  FADD R11, R6, -R11 ;  /* 0x8000000b060b7221 */ /* 0x022fe20000000000 */
[----:B------:R-:W-:-:S03]  /*05a0*/  FADD R10, R7, -R10 ;  /* 0x8000000a070a7221 */ /* 0x000fc60000000000 */
[----:B------:R-:W-:-:S04]  /*05b0*/  FMUL R11, R11, R11 ;  /* 0x0000000b0b0b7220 */ /* 0x000fc80000400000 */
[----:B------:R-:W-:-:S04]  /*05c0*/  FFMA R10, R10, R10, R11 ;  /* 0x0000000a0a0a7223 */ /* 0x000fc8000000000b */
[----:B------:R1:W3:Y:S01]  /*05d0*/  MUFU.RSQ R9, R10 ;  /* 0x0000000a00097308 */ /* 0x0002e20000001400 */
[----:B------:R-:W-:-:S04]  /*05e0*/  IADD3 R0, PT, PT, R10, -0xd000000, RZ ;  /* 0xf30000000a007810 */ /* 0x000fc80007ffe0ff */
[----:B------:R-:W-:-:S13]  /*05f0*/  ISETP.GT.U32.AND P0, PT, R0, 0x727fffff, PT ;  /* 0x727fffff0000780c */ /* 0x000fda0003f04070 */
[----:B-1-3--:R-:W-:Y:S05]  /*0600*/  @!P0 BRA `(.L_x_7) ;  /* 0x0000000000108947 */ /* 0x00afea0003800000 */
[----:B------:R-:W-:Y:S01]  /*0610*/  IMAD.MOV.U32 R0, RZ, RZ, R10 ;  /* 0x000000ffff007224 */ /* 0x000fe200078e000a */
[----:B------:R-:W-:-:S07]  /*0620*/  MOV R10, 0x640 ;  /* 0x00000640000a7802 */ /* 0x000fce0000000f00 */
[----:B0-2-4-:R-:W-:Y:S05]  /*0630*/  CALL.REL.NOINC `($__internal_1_$__cuda_sm20_sqrt_rn_f32_slowpath) ;  /* 0x0000001c00307944 */ /* 0x015fea0003c00000 */
[----:B------:R-:W-:Y:S05]  /*0640*/  BRA `(.L_x_8) ;  /* 0x0000000000107947 */ /* 0x000fea0003800000 */
.L_x_7:
[----:B------:R-:W-:Y:S01]  /*0650*/  FMUL.FTZ R11, R10, R9 ;  /* 0x000000090a0b7220 */ /* 0x000fe20000410000 */
[----:B------:R-:W-:-:S03]  /*0660*/  FMUL.FTZ R2, R9, 0.5 ;  /* 0x3f00000009027820 */ /* 0x000fc60000410000 */
[----:B------:R-:W-:-:S04]  /*0670*/  FFMA R0, -R11, R11, R10 ;  /* 0x0000000b0b007223 */ /* 0x000fc8000000010a */
[----:B------:R-:W-:-:S07]  /*0680*/  FFMA R11, R0, R2, R11 ;  /* 0x00000002000b7223 */ /* 0x000fce000000000b */
.L_x_8:
[----:B------:R-:W-:Y:S05]  /*0690*/  BSYNC.RECONVERGENT B0 ;  /* 0x0000000000007941 */ /* 0x000fea0003800200 */
.L_x_6:
[----:B------:R-:W1:Y:S01]  /*06a0*/  LDS R9, [R3+0x10] ;  /* 0x0000100003097984 */ /* 0x000e620000000800 */
[----:B------:R-:W-:Y:S01]  /*06b0*/  VIADD R2, R4, UR4 ;  /* 0x0000000404027c36 */ /* 0x000fe20008000000 */
[CC--:B------:R-:W-:Y:S01]  /*06c0*/  FSETP.GEU.AND P0, PT, R11.reuse, R23.reuse, PT ;  /* 0x000000170b00720b */ /* 0x0c0fe20003f0e000 */
[----:B------:R-:W-:Y:S01]  /*06d0*/  BSSY.RECONVERGENT B0, `(.L_x_9) ;  /* 0x0000015000007945 */ /* 0x000fe20003800200 */
[----:B------:R-:W3:Y:S02]  /*06e0*/  LDS R0, [R3+0xc] ;  /* 0x00000c0003007984 */ /* 0x000ee40000000800 */
[----:B------:R-:W-:Y:S02]  /*06f0*/  FSEL R23, R11, R23, !P0 ;  /* 0x000000170b177208 */ /* 0x000fe40004000000 */
[----:B------:R-:W-:Y:S01]  /*0700*/  SEL R21, R2, R21, !P0 ;  /* 0x0000001502157207 */ /* 0x000fe20004000000 */
[----:B-1----:R-:W-:Y:S01]  /*0710*/  FADD R9, R6, -R9 ;  /* 0x8000000906097221 */ /* 0x002fe20000000000 */
[----:B---3--:R-:W-:-:S03]  /*0720*/  FADD R0, R7, -R0 ;  /* 0x8000000007007221 */ /* 0x008fc60000000000 */
[----:B------:R-:W-:-:S04]  /*0730*/  FMUL R9, R9, R9 ;  /* 0x0000000909097220 */ /* 0x000fc80000400000 */
[----:B------:R-:W-:-:S04]  /*0740*/  FFMA R9, R0, R0, R9 ;  /* 0x0000000000097223 */ /* 0x000fc80000000009 */
[----:B------:R1:W3:Y:S01]  /*0750*/  MUFU.RSQ R10, R9 ;  /* 0x00000009000a7308 */ /* 0x0002e20000001400 */
[----:B------:R-:W-:-:S04]  /*0760*/  IADD3 R0, PT, PT, R9, -0xd000000, RZ ;  /* 0xf300000009007810 */ /* 0x000fc80007ffe0ff */
[----:B------:R-:W-:-:S13]  /*0770*/  ISETP.GT.U32.AND P1, PT, R0, 0x727fffff, PT ;  /* 0x727fffff0000780c */ /* 0x000fda0003f24070 */
[----:B-1-3--:R-:W-:Y:S05]  /*0780*/  @!P1 BRA `(.L_x_10) ;  /* 0x0000000000149947 */ /* 0x00afea0003800000 */
[----:B------:R-:W-:Y:S02]  /*0790*/  MOV R0, R9 ;  /* 0x0000000900007202 */ /* 0x000fe40000000f00 */
[----:B------:R-:W-:-:S07]  /*07a0*/  MOV R10, 0x7c0 ;  /* 0x000007c0000a7802 */ /* 0x000fce0000000f00 */
[----:B0-2-4-:R-:W-:Y:S05]  /*07b0*/  CALL.REL.NOINC `($__internal_1_$__cuda_sm20_sqrt_rn_f32_slowpath) ;  /* 0x0000001800d07944 */ /* 0x015fea0003c00000 */
[----:B------:R-:W-:Y:S01]  /*07c0*/  IMAD.MOV.U32 R0, RZ, RZ, R11 ;  /* 0x000000ffff007224 */ /* 0x000fe200078e000b */
[----:B------:R-:W-:Y:S06]  /*07d0*/  BRA `(.L_x_11) ;  /* 0x0000000000107947 */ /* 0x000fec0003800000 */
.L_x_10:
[----:B------:R-:W-:Y:S01]  /*07e0*/  FMUL.FTZ R0, R9, R10 ;  /* 0x0000000a09007220 */ /* 0x000fe20000410000 */
[----:B------:R-:W-:-:S03]  /*07f0*/  FMUL.FTZ R10, R10, 0.5 ;  /* 0x3f0000000a0a7820 */ /* 0x000fc60000410000 */
[----:B------:R-:W-:-:S04]  /*0800*/  FFMA R9, -R0, R0, R9 ;  /* 0x0000000000097223 */ /* 0x000fc80000000109 */
[----:B------:R-:W-:-:S07]  /*0810*/  FFMA R0, R9, R10, R0 ;  /* 0x0000000a09007223 */ /* 0x000fce0000000000 */
.L_x_11:
[----:B------:R-:W-:Y:S05]  /*0820*/  BSYNC.RECONVERGENT B0 ;  /* 0x0000000000007941 */ /* 0x000fea0003800200 */
.L_x_9:
[----:B------:R-:W1:Y:S01]  /*0830*/  LDS.64 R10, [R3+0x18] ;  /* 0x00001800030a7984 */ /* 0x000e620000000a00 */
[CC--:B------:R-:W-:Y:S01]  /*0840*/  FSETP.GEU.AND P0, PT, R0.reuse, R23.reuse, PT ;  /* 0x000000170000720b */ /* 0x0c0fe20003f0e000 */
[----:B------:R-:W-:Y:S03]  /*0850*/  BSSY.RECONVERGENT B0, `(.L_x_12) ;  /* 0x0000013000007945 */ /* 0x000fe60003800200 */
[----:B------:R-:W-:-:S09]  /*0860*/  FSEL R23, R0, R23, !P0 ;  /* 0x0000001700177208 */ /* 0x000fd20004000000 */
[----:B------:R-:W-:Y:S02]  /*0870*/  @!P0 VIADD R21, R2, 0x1 ;  /* 0x0000000102158836 */ /* 0x000fe40000000000 */
[----:B-1----:R-:W-:Y:S01]  /*0880*/  FADD R11, R6, -R11 ;  /* 0x8000000b060b7221 */ /* 0x002fe20000000000 */
[----:B------:R-:W-:-:S03]  /*0890*/  FADD R10, R7, -R10 ;  /* 0x8000000a070a7221 */ /* 0x000fc60000000000 */
[----:B------:R-:W-:-:S04]  /*08a0*/  FMUL R11, R11, R11 ;  /* 0x0000000b0b0b7220 */ /* 0x000fc80000400000 */
[----:B------:R-:W-:-:S04]  /*08b0*/  FFMA R10, R10, R10, R11 ;  /* 0x0000000a0a0a7223 */ /* 0x000fc8000000000b */
[----:B--2---:R1:W2:Y:S01]  /*08c0*/  MUFU.RSQ R25, R10 ;  /* 0x0000000a00197308 */ /* 0x0042a20000001400 */
[----:B------:R-:W-:-:S04]  /*08d0*/  IADD3 R9, PT, PT, R10, -0xd000000, RZ ;  /* 0xf30000000a097810 */ /* 0x000fc80007ffe0ff */
[----:B------:R-:W-:-:S13]  /*08e0*/  ISETP.GT.U32.AND P1, PT, R9, 0x727fffff, PT ;  /* 0x727fffff0900780c */ /* 0x000fda0003f24070 */
[----:B-12---:R-:W-:Y:S05]  /*08f0*/  @!P1 BRA `(.L_x_13) ;  /* 0x0000000000109947 */ /* 0x006fea0003800000 */
[----:B------:R-:W-:Y:S02]  /*0900*/  MOV R0, R10 ;  /* 0x0000000a00007202 */ /* 0x000fe40000000f00 */
[----:B------:R-:W-:-:S07]  /*0910*/  MOV R10, 0x930 ;  /* 0x00000930000a7802 */ /* 0x000fce0000000f00 */
[----:B0---4-:R-:W-:Y:S05]  /*0920*/  CALL.REL.NOINC `($__internal_1_$__cuda_sm20_sqrt_rn_f32_slowpath) ;  /* 0x0000001800747944 */ /* 0x011fea0003c00000 */
[----:B------:R-:W-:Y:S05]  /*0930*/  BRA `(.L_x_14) ;  /* 0x0000000000107947 */ /* 0x000fea0003800000 */
.L_x_13:
[----:B------:R-:W-:Y:S01]  /*0940*/  FMUL.FTZ R11, R10, R25 ;  /* 0x000000190a0b7220 */ /* 0x000fe20000410000 */
[----:B------:R-:W-:-:S03]  /*0950*/  FMUL.FTZ R9, R25, 0.5 ;  /* 0x3f00000019097820 */ /* 0x000fc60000410000 */
[----:B------:R-:W-:-:S04]  /*0960*/  FFMA R0, -R11, R11, R10 ;  /* 0x0000000b0b007223 */ /* 0x000fc8000000010a */
[----:B------:R-:W-:-:S07]  /*0970*/  FFMA R11, R0, R9, R11 ;  /* 0x00000009000b7223 */ /* 0x000fce000000000b */
.L_x_14:
[----:B------:R-:W-:Y:S05]  /*0980*/  BSYNC.RECONVERGENT B0 ;  /* 0x0000000000007941 */ /* 0x000fea0003800200 */
.L_x_12:
[----:B------:R-:W1:Y:S01]  /*0990*/  LDS R9, [R3+0x28] ;  /* 0x0000280003097984 */ /* 0x000e620000000800 */
[CC--:B------:R-:W-:Y:S01]  /*09a0*/  FSETP.GEU.AND P0, PT, R11.reuse, R23.reuse, PT ;  /* 0x000000170b00720b */ /* 0x0c0fe20003f0e000 */
[----:B------:R-:W-:Y:S02]  /*09b0*/  BSSY.RECONVERGENT B0, `(.L_x_15) ;  /* 0x0000015000007945 */ /* 0x000fe40003800200 */
[----:B------:R-:W2:Y:S01]  /*09c0*/  LDS R0, [R3+0x24] ;  /* 0x0000240003007984 */ /* 0x000ea20000000800 */
[----:B------:R-:W-:-:S09]  /*09d0*/  FSEL R23, R11, R23, !P0 ;  /* 0x000000170b177208 */ /* 0x000fd20004000000 */
[----:B------:R-:W-:Y:S01]  /*09e0*/  @!P0 IADD3 R21, PT, PT, R2, 0x2, RZ ;  /* 0x0000000202158810 */ /* 0x000fe20007ffe0ff */
[----:B-1----:R-:W-:Y:S01]  /*09f0*/  FADD R9, R6, -R9 ;  /* 0x8000000906097221 */ /* 0x002fe20000000000 */
[----:B--2---:R-:W-:-:S03]  /*0a00*/  FADD R0, R7, -R0 ;  /* 0x8000000007007221 */ /* 0x004fc60000000000 */
[----:B------:R-:W-:-:S04]  /*0a10*/  FMUL R9, R9, R9 ;  /* 0x0000000909097220 */ /* 0x000fc80000400000 */
[----:B------:R-:W-:-:S04]  /*0a20*/  FFMA R9, R0, R0, R9 ;  /* 0x0000000000097223 */ /* 0x000fc80000000009 */
[----:B------:R-:W-:Y:S01]  /*0a30*/  VIADD R0, R9, 0xf3000000 ;  /* 0xf300000009007836 */ /* 0x000fe20000000000 */
[----:B------:R1:W2:Y:S04]  /*0a40*/  MUFU.RSQ R10, R9 ;  /* 0x00000009000a7308 */ /* 0x0002a80000001400 */
[----:B------:R-:W-:-:S13]  /*0a50*/  ISETP.GT.U32.AND P1, PT, R0, 0x727fffff, PT ;  /* 0x727fffff0000780c */ /* 0x000fda0003f24070 */
[----:B-12---:R-:W-:Y:S05]  /*0a60*/  @!P1 BRA `(.L_x_16) ;  /* 0x0000000000149947 */ /* 0x006fea0003800000 */
[----:B------:R-:W-:Y:S01]  /*0a70*/  IMAD.MOV.U32 R0, RZ, RZ, R9 ;  /* 0x000000ffff007224 */ /* 0x000fe200078e0009 */
[----:B------:R-:W-:-:S07]  /*0a80*/  MOV R10, 0xaa0 ;  /* 0x00000aa0000a7802 */ /* 0x000fce0000000f00 */
[----:B0---4-:R-:W-:Y:S05]  /*0a90*/  CALL.REL.NOINC `($__internal_1_$__cuda_sm20_sqrt_rn_f32_slowpath) ;  /* 0x0000001800187944 */ /* 0x011fea0003c00000 */
[----:B------:R-:W-:Y:S01]  /*0aa0*/  MOV R0, R11 ;  /* 0x0000000b00007202 */ /* 0x000fe20000000f00 */
[----:B------:R-:W-:Y:S06]  /*0ab0*/  BRA `(.L_x_17) ;  /* 0x0000000000107947 */ /* 0x000fec0003800000 */
.L_x_16:
[----:B------:R-:W-:Y:S01]  /*0ac0*/  FMUL.FTZ R0, R9, R10 ;  /* 0x0000000a09007220 */ /* 0x000fe20000410000 */
[----:B------:R-:W-:-:S03]  /*0ad0*/  FMUL.FTZ R10, R10, 0.5 ;  /* 0x3f0000000a0a7820 */ /* 0x000fc60000410000 */
[----:B------:R-:W-:-:S04]  /*0ae0*/  FFMA R9, -R0, R0, R9 ;  /* 0x0000000000097223 */ /* 0x000fc80000000109 */
[----:B------:R-:W-:-:S07]  /*0af0*/  FFMA R0, R9, R10, R0 ;  /* 0x0000000a09007223 */ /* 0x000fce0000000000 */
.L_x_17:
[----:B------:R-:W-:Y:S05]  /*0b00*/  BSYNC.RECONVERGENT B0 ;  /* 0x0000000000007941 */ /* 0x000fea0003800200 */
.L_x_15:
[----:B------:R-:W1:Y:S01]  /*0b10*/  LDS.64 R10, [R3+0x30] ;  /* 0x00003000030a7984 */ /* 0x000e620000000a00 */
[CC--:B------:R-:W-:Y:S01]  /*0b20*/  FSETP.GEU.AND P0, PT, R0.reuse, R23.reuse, PT ;  /* 0x000000170000720b */ /* 0x0c0fe20003f0e000 */
[----:B------:R-:W-:Y:S03]  /*0b30*/  BSSY.RECONVERGENT B0, `(.L_x_18) ;  /* 0x0000013000007945 */ /* 0x000fe60003800200 */
[----:B------:R-:W-:-:S09]  /*0b40*/  FSEL R23, R0, R23, !P0 ;  /* 0x0000001700177208 */ /* 0x000fd20004000000 */
[----:B------:R-:W-:Y:S01]  /*0b50*/  @!P0 IADD3 R21, PT, PT, R2, 0x3, RZ ;  /* 0x0000000302158810 */ /* 0x000fe20007ffe0ff */
[----:B-1----:R-:W-:Y:S01]  /*0b60*/  FADD R11, R6, -R11 ;  /* 0x8000000b060b7221 */ /* 0x002fe20000000000 */
[----:B------:R-:W-:-:S03]  /*0b70*/  FADD R10, R7, -R10 ;  /* 0x8000000a070a7221 */ /* 0x000fc60000000000 */
        /* <DEDUP_REMOVED lines=9> */
[----:B------:R-:W-:Y:S05]  /*0c10*/  BRA `(.L_x_20) ;  /* 0x0000000000107947 */ /* 0x000fea0003800000 */
.L_x_19:
[----:B------:R-:W-:Y:S01]  /*0c20*/  FMUL.FTZ R11, R10, R25 ;  /* 0x000000190a0b7220 */ /* 0x000fe20000410000 */
[----:B------:R-:W-:-:S03]  /*0c30*/  FMUL.FTZ R9, R25, 0.5 ;  /* 0x3f00000019097820 */ /* 0x000fc60000410000 */
[----:B------:R-:W-:-:S04]  /*0c40*/  FFMA R0, -R11, R11, R10 ;  /* 0x0000000b0b007223 */ /* 0x000fc8000000010a */
[----:B------:R-:W-:-:S07]  /*0c50*/  FFMA R11, R0, R9, R11 ;  /* 0x00000009000b7223 */ /* 0x000fce000000000b */
.L_x_20:
[----:B------:R-:W-:Y:S05]  /*0c60*/  BSYNC.RECONVERGENT B0 ;  /* 0x0000000000007941 */ /* 0x000fea0003800200 */
.L_x_18:
[----:B------:R-:W1:Y:S01]  /*0c70*/  LDS R9, [R3+0x40] ;  /* 0x0000400003097984 */ /* 0x000e620000000800 */
[CC--:B------:R-:W-:Y:S01]  /*0c80*/  FSETP.GEU.AND P0, PT, R11.reuse, R23.reuse, PT ;  /* 0x000000170b00720b */ /* 0x0c0fe20003f0e000 */
[----:B------:R-:W-:Y:S02]  /*0c90*/  BSSY.RECONVERGENT B0, `(.L_x_21) ;  /* 0x0000015000007945 */ /* 0x000fe40003800200 */
[----:B------:R-:W2:Y:S01]  /*0ca0*/  LDS R0, [R3+0x3c] ;  /* 0x00003c0003007984 */ /* 0x000ea20000000800 */
[----:B------:R-:W-:-:S09]  /*0cb0*/  FSEL R23, R11, R23, !P0 ;  /* 0x000000170b177208 */ /* 0x000fd20004000000 */
[----:B------:R-:W-:Y:S02]  /*0cc0*/  @!P0 VIADD R21, R2, 0x4 ;  /* 0x0000000402158836 */ /* 0x000fe40000000000 */
[----:B-1----:R-:W-:Y:S01]  /*0cd0*/  FADD R9, R6, -R9 ;  /* 0x8000000906097221 */ /* 0x002fe20000000000 */
[----:B--2---:R-:W-:-:S03]  /*0ce0*/  FADD R0, R7, -R0 ;  /* 0x8000000007007221 */ /* 0x004fc60000000000 */
[----:B------:R-:W-:-:S04]  /*0cf0*/  FMUL R9, R9, R9 ;  /* 0x0000000909097220 */ /* 0x000fc80000400000 */
[----:B------:R-:W-:-:S04]  /*0d00*/  FFMA R9, R0, R0, R9 ;  /* 0x0000000000097223 */ /* 0x000fc80000000009 */
[----:B------:R1:W2:Y:S01]  /*0d10*/  MUFU.RSQ R10, R9 ;  /* 0x00000009000a7308 */ /* 0x0002a20000001400 */
[----:B------:R-:W-:-:S04]  /*0d20*/  IADD3 R0, PT, PT, R9, -0xd000000, RZ ;  /* 0xf300000009007810 */ /* 0x000fc80007ffe0ff */
[----:B------:R-:W-:-:S13]  /*0d30*/  ISETP.GT.U32.AND P1, PT, R0, 0x727fffff, PT ;  /* 0x727fffff0000780c */ /* 0x000fda0003f24070 */
[----:B-12---:R-:W-:Y:S05]  /*0d40*/  @!P1 BRA `(.L_x_22) ;  /* 0x0000000000149947 */ /* 0x006fea0003800000 */
[----:B------:R-:W-:Y:S02]  /*0d50*/  MOV R0, R9 ;  /* 0x0000000900007202 */ /* 0x000fe40000000f00 */
[----:B------:R-:W-:-:S07]  /*0d60*/  MOV R10, 0xd80 ;  /* 0x00000d80000a7802 */ /* 0x000fce0000000f00 */
[----:B0---4-:R-:W-:Y:S05]  /*0d70*/  CALL.REL.NOINC `($__internal_1_$__cuda_sm20_sqrt_rn_f32_slowpath) ;  /* 0x0000001400607944 */ /* 0x011fea0003c00000 */
[----:B------:R-:W-:Y:S01]  /*0d80*/  IMAD.MOV.U32 R0, RZ, RZ, R11 ;  /* 0x000000ffff007224 */ /* 0x000fe200078e000b */
[----:B------:R-:W-:Y:S06]  /*0d90*/  BRA `(.L_x_23) ;  /* 0x0000000000107947 */ /* 0x000fec0003800000 */
.L_x_22:
[----:B------:R-:W-:Y:S01]  /*0da0*/  FMUL.FTZ R0, R9, R10 ;  /* 0x0000000a09007220 */ /* 0x000fe20000410000 */
[----:B------:R-:W-:-:S03]  /*0db0*/  FMUL.FTZ R10, R10, 0.5 ;  /* 0x3f0000000a0a7820 */ /* 0x000fc60000410000 */
[----:B------:R-:W-:-:S04]  /*0dc0*/  FFMA R9, -R0, R0, R9 ;  /* 0x0000000000097223 */ /* 0x000fc80000000109 */
[----:B------:R-:W-:-:S07]  /*0dd0*/  FFMA R0, R9, R10, R0 ;  /* 0x0000000a09007223 */ /* 0x000fce0000000000 */
.L_x_23:
[----:B------:R-:W-:Y:S05]  /*0de0*/  BSYNC.RECONVERGENT B0 ;  /* 0x0000000000007941 */ /* 0x000fea0003800200 */
.L_x_21:
        /* <DEDUP_REMOVED lines=16> */
[----:B------:R-:W-:Y:S05]  /*0ef0*/  BRA `(.L_x_26) ;  /* 0x0000000000107947 */ /* 0x000fea0003800000 */
.L_x_25:
[----:B------:R-:W-:Y:S01]  /*0f00*/  FMUL.FTZ R11, R10, R25 ;  /* 0x000000190a0b7220 */ /* 0x000fe20000410000 */
[----:B------:R-:W-:-:S03]  /*0f10*/  FMUL.FTZ R9, R25, 0.5 ;  /* 0x3f00000019097820 */ /* 0x000fc60000410000 */
[----:B------:R-:W-:-:S04]  /*0f20*/  FFMA R0, -R11, R11, R10 ;  /* 0x0000000b0b007223 */ /* 0x000fc8000000010a */
[----:B------:R-:W-:-:S07]  /*0f30*/  FFMA R11, R0, R9, R11 ;  /* 0x00000009000b7223 */ /* 0x000fce000000000b */
.L_x_26:
[----:B------:R-:W-:Y:S05]  /*0f40*/  BSYNC.RECONVERGENT B0 ;  /* 0x0000000000007941 */ /* 0x000fea0003800200 */
.L_x_24:
        /* <DEDUP_REMOVED lines=18> */
.L_x_28:
[----:B------:R-:W-:Y:S01]  /*1070*/  FMUL.FTZ R11, R10, R9 ;  /* 0x000000090a0b7220 */ /* 0x000fe20000410000 */
[----:B------:R-:W-:-:S03]  /*1080*/  FMUL.FTZ R3, R9, 0.5 ;  /* 0x3f00000009037820 */ /* 0x000fc60000410000 */
[----:B------:R-:W-:-:S04]  /*1090*/  FFMA R0, -R11, R11, R10 ;  /* 0x0000000b0b007223 */ /* 0x000fc8000000010a */
[----:B------:R-:W-:-:S07]  /*10a0*/  FFMA R11, R0, R3, R11 ;  /* 0x00000003000b7223 */ /* 0x000fce000000000b */
.L_x_29:
[----:B------:R-:W-:Y:S05]  /*10b0*/  BSYNC.RECONVERGENT B0 ;  /* 0x0000000000007941 */ /* 0x000fea0003800200 */
.L_x_27:
[----:B------:R-:W-:Y:S02]  /*10c0*/  IADD3 R4, PT, PT, R4, 0x8, RZ ;  /* 0x0000000804047810 */ /* 0x000fe40007ffe0ff */
[C---:B------:R-:W-:Y:S02]  /*10d0*/  FSETP.GEU.AND P0, PT, R11.reuse, R23, PT ;  /* 0x000000170b00720b */ /* 0x040fe40003f0e000 */
[----:B------:R-:W-:Y:S02]  /*10e0*/  ISETP.NE.AND P1, PT, R4, R5, PT ;  /* 0x000000050400720c */ /* 0x000fe40003f25270 */
[----:B------:R-:W-:-:S09]  /*10f0*/  FSEL R23, R11, R23, !P0 ;  /* 0x000000170b177208 */ /* 0x000fd20004000000 */
[----:B------:R-:W-:Y:S02]  /*1100*/  @!P0 VIADD R21, R2, 0x7 ;  /* 0x0000000702158836 */ /* 0x000fe40000000000 */
[----:B------:R-:W-:Y:S05]  /*1110*/  @P1 BRA `(.L_x_30) ;  /* 0xfffffff400041947 */ /* 0x000fea000383ffff */
.L_x_5:
[----:B------:R-:W-:-:S09]  /*1120*/  UISETP.NE.AND UP0, UPT, UR9, URZ, UPT ;  /* 0x000000ff0900728c */ /* 0x000fd2000bf05270 */
[----:B------:R-:W-:Y:S05]  /*1130*/  BRA.U !UP0, `(.L_x_4) ;  /* 0x0000000908dc7547 */ /* 0x000fea000b800000 */
[----:B------:R-:W-:Y:S02]  /*1140*/  UISETP.GE.U32.AND UP0, UPT, UR9, 0x4, UPT ;  /* 0x000000040900788c */ /* 0x000fe4000bf06070 */
[----:B------:R-:W-:-:S07]  /*1150*/  ULOP3.LUT UR6, UR8, 0x3, URZ, 0xc0, !UPT ;  /* 0x0000000308067892 */ /* 0x000fce000f8ec0ff */
[----:B------:R-:W-:Y:S05]  /*1160*/  BRA.U !UP0, `(.L_x_31) ;  /* 0x0000000508847547 */ /* 0x000fea000b800000 */
        /* <DEDUP_REMOVED lines=18> */
.L_x_33:
[----:B------:R-:W-:Y:S01]  /*1290*/  FMUL.FTZ R11, R10, R9 ;  /* 0x000000090a0b7220 */ /* 0x000fe20000410000 */
[----:B------:R-:W-:-:S03]  /*12a0*/  FMUL.FTZ R2, R9, 0.5 ;  /* 0x3f00000009027820 */ /* 0x000fc60000410000 */
[----:B------:R-:W-:-:S04]  /*12b0*/  FFMA R0, -R11, R11, R10 ;  /* 0x0000000b0b007223 */ /* 0x000fc8000000010a */
[----:B------:R-:W-:-:S07]  /*12c0*/  FFMA R11, R0, R2, R11 ;  /* 0x00000002000b7223 */ /* 0x000fce000000000b */
.L_x_34:
[----:B------:R-:W-:Y:S05]  /*12d0*/  BSYNC.RECONVERGENT B0 ;  /* 0x0000000000007941 */ /* 0x000fea0003800200 */
.L_x_32:
        /* <DEDUP_REMOVED lines=20> */
.L_x_36:
[----:B------:R-:W-:Y:S01]  /*1420*/  FMUL.FTZ R0, R9, R4 ;  /* 0x0000000409007220 */ /* 0x000fe20000410000 */
[----:B------:R-:W-:-:S03]  /*1430*/  FMUL.FTZ R4, R4, 0.5 ;  /* 0x3f00000004047820 */ /* 0x000fc60000410000 */
[----:B------:R-:W-:-:S04]  /*1440*/  FFMA R9, -R0, R0, R9 ;  /* 0x0000000000097223 */ /* 0x000fc80000000109 */
[----:B------:R-:W-:-:S07]  /*1450*/  FFMA R0, R9, R4, R0 ;  /* 0x0000000409007223 */ /* 0x000fce0000000000 */
.L_x_37:
[----:B------:R-:W-:Y:S05]  /*1460*/  BSYNC.RECONVERGENT B0 ;  /* 0x0000000000007941 */ /* 0x000fea0003800200 */
.L_x_35:
        /* <DEDUP_REMOVED lines=16> */
[----:B------:R-:W-:Y:S05]  /*1570*/  BRA `(.L_x_40) ;  /* 0x0000000000107947 */ /* 0x000fea0003800000 */
.L_x_39:
[----:B------:R-:W-:Y:S01]  /*1580*/  FMUL.FTZ R11, R10, R9 ;  /* 0x000000090a0b7220 */ /* 0x000fe20000410000 */
[----:B------:R-:W-:-:S03]  /*1590*/  FMUL.FTZ R4, R9, 0.5 ;  /* 0x3f00000009047820 */ /* 0x000fc60000410000 */
[----:B------:R-:W-:-:S04]  /*15a0*/  FFMA R0, -R11, R11, R10 ;  /* 0x0000000b0b007223 */ /* 0x000fc8000000010a */
[----:B------:R-:W-:-:S07]  /*15b0*/  FFMA R11, R0, R4, R11 ;  /* 0x00000004000b7223 */ /* 0x000fce000000000b */
.L_x_40:
[----:B------:R-:W-:Y:S05]  /*15c0*/  BSYNC.RECONVERGENT B0 ;  /* 0x0000000000007941 */ /* 0x000fea0003800200 */
.L_x_38:
[----:B------:R-:W1:Y:S01]  /*15d0*/  LDS R9, [R3+0x28] ;  /* 0x0000280003097984 */ /* 0x000e620000000800 */
[CC--:B------:R-:W-:Y:S01]  /*15e0*/  FSETP.GEU.AND P0, PT, R11.reuse, R23.reuse, PT ;  /* 0x000000170b00720b */ /* 0x0c0fe20003f0e000 */
[----:B------:R-:W-:Y:S02]  /*15f0*/  BSSY.RECONVERGENT B0, `(.L_x_41) ;  /* 0x0000014000007945 */ /* 0x000fe40003800200 */
[----:B------:R-:W3:Y:S01]  /*1600*/  LDS R0, [R3+0x24] ;  /* 0x0000240003007984 */ /* 0x000ee20000000800 */
[----:B------:R-:W-:-:S09]  /*1610*/  FSEL R23, R11, R23, !P0 ;  /* 0x000000170b177208 */ /* 0x000fd20004000000 */
[----:B------:R-:W-:Y:S02]  /*1620*/  @!P0 VIADD R21, R2, 0x2 ;  /* 0x0000000202158836 */ /* 0x000fe40000000000 */
        /* <DEDUP_REMOVED lines=12> */
.L_x_42:
[----:B------:R-:W-:Y:S01]  /*16f0*/  FMUL.FTZ R11, R4, R9 ;  /* 0x00000009040b7220 */ /* 0x000fe20000410000 */
[----:B------:R-:W-:-:S03]  /*1700*/  FMUL.FTZ R3, R9, 0.5 ;  /* 0x3f00000009037820 */ /* 0x000fc60000410000 */
[----:B------:R-:W-:-:S04]  /*1710*/  FFMA R0, -R11, R11, R4 ;  /* 0x0000000b0b007223 */ /* 0x000fc80000000104 */
[----:B------:R-:W-:-:S07]  /*1720*/  FFMA R11, R0, R3, R11 ;  /* 0x00000003000b7223 */ /* 0x000fce000000000b */
.L_x_43:
[----:B------:R-:W-:Y:S05]  /*1730*/  BSYNC.RECONVERGENT B0 ;  /* 0x0000000000007941 */ /* 0x000fea0003800200 */
.L_x_41:
[----:B------:R-:W-:Y:S01]  /*1740*/  FSETP.GEU.AND P0, PT, R11, R23, PT ;  /* 0x000000170b00720b */ /* 0x000fe20003f0e000 */
[----:B------:R-:W-:-:S03]  /*1750*/  VIADD R5, R5, 0x4 ;  /* 0x0000000405057836 */ /* 0x000fc60000000000 */
[----:B------:R-:W-:-:S09]  /*1760*/  FSEL R23, R11, R23, !P0 ;  /* 0x000000170b177208 */ /* 0x000fd20004000000 */
[----:B------:R-:W-:-:S07]  /*1770*/  @!P0 IADD3 R21, PT, PT, R2, 0x3, RZ ;  /* 0x0000000302158810 */ /* 0x000fce0007ffe0ff */
.L_x_31:
[----:B------:R-:W-:-:S09]  /*1780*/  UISETP.NE.AND UP0, UPT, UR6, URZ, UPT ;  /* 0x000000ff0600728c */ /* 0x000fd2000bf05270 */
[----:B------:R-:W-:Y:S05]  /*1790*/  BRA.U !UP0, `(.L_x_4) ;  /* 0x0000000508447547 */ /* 0x000fea000b800000 */
[----:B------:R-:W-:-:S09]  /*17a0*/  UISETP.NE.AND UP0, UPT, UR6, 0x1, UPT ;  /* 0x000000010600788c */ /* 0x000fd2000bf05270 */
        /* <DEDUP_REMOVED lines=19> */
.L_x_46:
[----:B------:R-:W-:Y:S01]  /*18e0*/  FMUL.FTZ R11, R10, R9 ;  /* 0x000000090a0b7220 */ /* 0x000fe20000410000 */
[----:B------:R-:W-:-:S03]  /*18f0*/  FMUL.FTZ R2, R9, 0.5 ;  /* 0x3f00000009027820 */ /* 0x000fc60000410000 */
[----:B------:R-:W-:-:S04]  /*1900*/  FFMA R0, -R11, R11, R10 ;  /* 0x0000000b0b007223 */ /* 0x000fc8000000010a */
[----:B------:R-:W-:-:S07]  /*1910*/  FFMA R11, R0, R2, R11 ;  /* 0x00000002000b7223 */ /* 0x000fce000000000b */
.L_x_47:
[----:B------:R-:W-:Y:S05]  /*1920*/  BSYNC.RECONVERGENT B0 ;  /* 0x0000000000007941 */ /* 0x000fea0003800200 */
.L_x_45:
[----:B------:R-:W1:Y:S01]  /*1930*/  LDS R9, [R3+0x10] ;  /* 0x0000100003097984 */ /* 0x000e620000000800 */
[-C--:B------:R-:W-:Y:S01]  /*1940*/  FSETP.GEU.AND P0, PT, R11, R23.reuse, PT ;  /* 0x000000170b00720b */ /* 0x080fe20003f0e000 */
[----:B------:R-:W-:Y:S01]  /*1950*/  BSSY.RECONVERGENT B0, `(.L_x_48) ;  /* 0x0000015000007945 */ /* 0x000fe20003800200 */
[----:B------:R-:W-:Y:S01]  /*1960*/  IADD3 R2, PT, PT, R5, UR4, RZ ;  /* 0x0000000405027c10 */ /* 0x000fe2000fffe0ff */
[----:B------:R-:W3:Y:S01]  /*1970*/  LDS R0, [R3+0xc] ;  /* 0x00000c0003007984 */ /* 0x000ee20000000800 */
[----:B------:R-:W-:Y:S02]  /*1980*/  FSEL R23, R11, R23, !P0 ;  /* 0x000000170b177208 */ /* 0x000fe40004000000 */
[----:B------:R-:W-:Y:S01]  /*1990*/  SEL R21, R2, R21, !P0 ;  /* 0x0000001502157207 */ /* 0x000fe20004000000 */
[----:B-1----:R-:W-:Y:S01]  /*19a0*/  FADD R9, R6, -R9 ;  /* 0x8000000906097221 */ /* 0x002fe20000000000 */
[----:B---3--:R-:W-:-:S03]  /*19b0*/  FADD R0, R7, -R0 ;  /* 0x8000000007007221 */ /* 0x008fc60000000000 */
[----:B------:R-:W-:-:S04]  /*19c0*/  FMUL R9, R9, R9 ;  /* 0x0000000909097220 */ /* 0x000fc80000400000 */
[----:B------:R-:W-:-:S04]  /*19d0*/  FFMA R4, R0, R0, R9 ;  /* 0x0000000000047223 */ /* 0x000fc80000000009 */
[----:B------:R-:W-:Y:S01]  /*19e0*/  VIADD R0, R4, 0xf3000000 ;  /* 0xf300000004007836 */ /* 0x000fe20000000000 */
[----:B------:R1:W3:Y:S04]  /*19f0*/  MUFU.RSQ R9, R4 ;  /* 0x0000000400097308 */ /* 0x0002e80000001400 */
[----:B------:R-:W-:-:S13]  /*1a00*/  ISETP.GT.U32.AND P1, PT, R0, 0x727fffff, PT ;  /* 0x727fffff0000780c */ /* 0x000fda0003f24070 */
[----:B-1-3--:R-:W-:Y:S05]  /*1a10*/  @!P1 BRA `(.L_x_49) ;  /* 0x0000000000109947 */ /* 0x00afea0003800000 */
[----:B------:R-:W-:Y:S02]  /*1a20*/  MOV R0, R4 ;  /* 0x0000000400007202 */ /* 0x000fe40000000f00 */
[----:B------:R-:W-:-:S07]  /*1a30*/  MOV R10, 0x1a50 ;  /* 0x00001a50000a7802 */ /* 0x000fce0000000f00 */
[----:B0-2-4-:R-:W-:Y:S05]  /*1a40*/  CALL.REL.NOINC `($__internal_1_$__cuda_sm20_sqrt_rn_f32_slowpath) ;  /* 0x00000008002c7944 */ /* 0x015fea0003c00000 */
[----:B------:R-:W-:Y:S05]  /*1a50*/  BRA `(.L_x_50) ;  /* 0x0000000000107947 */ /* 0x000fea0003800000 */
.L_x_49:
[----:B------:R-:W-:Y:S01]  /*1a60*/  FMUL.FTZ R11, R4, R9 ;  /* 0x00000009040b7220 */ /* 0x000fe20000410000 */
[----:B------:R-:W-:-:S03]  /*1a70*/  FMUL.FTZ R3, R9, 0.5 ;  /* 0x3f00000009037820 */ /* 0x000fc60000410000 */
[----:B------:R-:W-:-:S04]  /*1a80*/  FFMA R0, -R11, R11, R4 ;  /* 0x0000000b0b007223 */ /* 0x000fc80000000104 */
[----:B------:R-:W-:-:S07]  /*1a90*/  FFMA R11, R0, R3, R11 ;  /* 0x00000003000b7223 */ /* 0x000fce000000000b */
.L_x_50:
[----:B------:R-:W-:Y:S05]  /*1aa0*/  BSYNC.RECONVERGENT B0 ;  /* 0x0000000000007941 */ /* 0x000fea0003800200 */
.L_x_48:
[-C--:B------:R-:W-:Y:S02]  /*1ab0*/  FSETP.GEU.AND P0, PT, R11, R23.reuse, PT ;  /* 0x000000170b00720b */ /* 0x080fe40003f0e000 */
[----:B------:R-:W-:Y:S02]  /*1ac0*/  IADD3 R5, PT, PT, R5, 0x2, RZ ;  /* 0x0000000205057810 */ /* 0x000fe40007ffe0ff */
[----:B------:R-:W-:-:S09]  /*1ad0*/  FSEL R23, R11, R23, !P0 ;  /* 0x000000170b177208 */ /* 0x000fd20004000000 */
[----:B------:R-:W-:-:S07]  /*1ae0*/  @!P0 VIADD R21, R2, 0x1 ;  /* 0x0000000102158836 */ /* 0x000fce0000000000 */
.L_x_44:
[----:B------:R-:W-:-:S04]  /*1af0*/  ULOP3.LUT UR6, UR8, 0x1, URZ, 0xc0, !UPT ;  /* 0x0000000108067892 */ /* 0x000fc8000f8ec0ff */
[----:B------:R-:W-:-:S09]  /*1b00*/  UISETP.NE.U32.AND UP0, UPT, UR6, 0x1, UPT ;  /* 0x000000010600788c */ /* 0x000fd2000bf05070 */
[----:B------:R-:W-:Y:S05]  /*1b10*/  BRA.U UP0, `(.L_x_4) ;  /* 0x0000000100647547 */ /* 0x000fea000b800000 */
        /* <DEDUP_REMOVED lines=14> */
[----:B------:R-:W-:-:S07]  /*1c00*/  MOV R10, 0x1c20 ;  /* 0x00001c20000a7802 */ /* 0x000fce0000000f00 */
[----:B0-2-4-:R-:W-:Y:S05]  /*1c10*/  CALL.REL.NOINC `($__internal_1_$__cuda_sm20_sqrt_rn_f32_slowpath) ;  /* 0x0000000400b87944 */ /* 0x015fea0003c00000 */
[----:B------:R-:W-:Y:S05]  /*1c20*/  BRA `(.L_x_53) ;  /* 0x0000000000107947 */ /* 0x000fea0003800000 */
.L_x_52:
[----:B------:R-:W-:Y:S01]  /*1c30*/  FMUL.FTZ R11, R0, R3 ;  /* 0x00000003000b7220 */ /* 0x000fe20000410000 */
[----:B------:R-:W-:-:S03]  /*1c40*/  FMUL.FTZ R2, R3, 0.5 ;  /* 0x3f00000003027820 */ /* 0x000fc60000410000 */
[----:B------:R-:W-:-:S04]  /*1c50*/  FFMA R0, -R11, R11, R0 ;  /* 0x0000000b0b007223 */ /* 0x000fc80000000100 */
[----:B------:R-:W-:-:S07]  /*1c60*/  FFMA R11, R0, R2, R11 ;  /* 0x00000002000b7223 */ /* 0x000fce000000000b */
.L_x_53:
[----:B------:R-:W-:Y:S05]  /*1c70*/  BSYNC.RECONVERGENT B0 ;  /* 0x0000000000007941 */ /* 0x000fea0003800200 */
.L_x_51:
[----:B------:R-:W-:-:S04]  /*1c80*/  FSETP.GEU.AND P0, PT, R11, R23, PT ;  /* 0x000000170b00720b */ /* 0x000fc80003f0e000 */
[----:B------:R-:W-:-:S09]  /*1c90*/  FSEL R23, R11, R23, !P0 ;  /* 0x000000170b177208 */ /* 0x000fd20004000000 */
[----:B------:R-:W-:-:S07]  /*1ca0*/  @!P0 VIADD R21, R5, UR4 ;  /* 0x0000000405158c36 */ /* 0x000fce0008000000 */
.L_x_4:
[----:B------:R-:W-:Y:S02]  /*1cb0*/  UISETP.GT.AND UP0, UPT, UR5, 0x1000, UPT ;  /* 0x000010000500788c */ /* 0x000fe4000bf04270 */
[----:B------:R-:W-:-:S07]  /*1cc0*/  UIADD3 UR4, UPT, UPT, UR8, UR4, URZ ;  /* 0x0000000408047290 */ /* 0x000fce000fffe0ff */
[----:B------:R-:W-:Y:S05]  /*1cd0*/  BRA.U UP0, `(.L_x_54) ;  /* 0xffffffe500087547 */ /* 0x000fea000b83ffff */
[----:B------:R-:W3:Y:S02]  /*1ce0*/  LDG.E R0, desc[UR10][R18.64+0x8] ;  /* 0x0000080a12007981 */ /* 0x000ee4000c1e1900 */
[----:B---3--:R-:W-:-:S13]  /*1cf0*/  ISETP.NE.AND P0, PT, R21, R0, PT ;  /* 0x000000001500720c */ /* 0x008fda0003f05270 */
[----:B------:R-:W1:Y:S01]  /*1d00*/  @P0 LDC.64 R2, c[0x0][0x398] ;  /* 0x0000e600ff020b82 */ /* 0x000e620000000a00 */
[----:B------:R-:W-:-:S05]  /*1d10*/  @P0 MOV R5, 0x1 ;  /* 0x0000000100050802 */ /* 0x000fca0000000f00 */
[----:B-1----:R-:W-:Y:S04]  /*1d20*/  @P0 STG.E desc[UR10][R2.64], R5 ;  /* 0x0000000502000986 */ /* 0x002fe8000c10190a */
[----:B------:R-:W-:Y:S01]  /*1d30*/  STG.E desc[UR10][R18.64+0x8], R21 ;  /* 0x0000081512007986 */ /* 0x000fe2000c10190a */
[----:B------:R-:W-:Y:S05]  /*1d40*/  EXIT ;  /* 0x000000000000794d */ /* 0x000fea0003800000 */
        .weak           $__internal_0_$__cuda_sm20_div_rn_f64_full
        .type           $__internal_0_$__cuda_sm20_div_rn_f64_full,@function
        .size           $__internal_0_$__cuda_sm20_div_rn_f64_full,($__internal_1_$__cuda_sm20_sqrt_rn_f32_slowpath - $__internal_0_$__cuda_sm20_div_rn_f64_full)
$__internal_0_$__cuda_sm20_div_rn_f64_full:
[----:B------:R-:W-:Y:S01]  /*1d50*/  FSETP.GEU.AND P2, PT, |R5|, 1.469367938527859385e-39, PT ;  /* 0x001000000500780b */ /* 0x000fe20003f4e200 */
[----:B------:R-:W-:Y:S01]  /*1d60*/  IMAD.MOV.U32 R20, RZ, RZ, 0x1ca00000 ;  /* 0x1ca00000ff147424 */ /* 0x000fe200078e00ff */
[C---:B------:R-:W-:Y:S01]  /*1d70*/  FSETP.GEU.AND P0, PT, |R13|.reuse, 1.469367938527859385e-39, PT ;  /* 0x001000000d00780b */ /* 0x040fe20003f0e200 */
[----:B------:R-:W-:Y:S01]  /*1d80*/  IMAD.MOV.U32 R10, RZ, RZ, 0x1 ;  /* 0x00000001ff0a7424 */ /* 0x000fe200078e00ff */
[----:B------:R-:W-:Y:S01]  /*1d90*/  LOP3.LUT R2, R13, 0x800fffff, RZ, 0xc0, !PT ;  /* 0x800fffff0d027812 */ /* 0x000fe200078ec0ff */
[----:B------:R-:W-:Y:S01]  /*1da0*/  BSSY.RECONVERGENT B1, `(.L_x_55) ;  /* 0x0000052000017945 */ /* 0x000fe20003800200 */
[----:B------:R-:W-:Y:S02]  /*1db0*/  LOP3.LUT R9, R5, 0x7ff00000, RZ, 0xc0, !PT ;  /* 0x7ff0000005097812 */ /* 0x000fe400078ec0ff */
[----:B------:R-:W-:Y:S02]  /*1dc0*/  LOP3.LUT R3, R2, 0x3ff00000, RZ, 0xfc, !PT ;  /* 0x3ff0000002037812 */ /* 0x000fe400078efcff */
[----:B------:R-:W-:-:S02]  /*1dd0*/  MOV R2, R12 ;  /* 0x0000000c00027202 */ /* 0x000fc40000000f00 */
[C---:B------:R-:W-:Y:S02]  /*1de0*/  LOP3.LUT R22, R13.reuse, 0x7ff00000, RZ, 0xc0, !PT ;  /* 0x7ff000000d167812 */ /* 0x040fe400078ec0ff */
[----:B------:R-:W-:Y:S01]  /*1df0*/  @!P2 LOP3.LUT R6, R13, 0x7ff00000, RZ, 0xc0, !PT ;  /* 0x7ff000000d06a812 */ /* 0x000fe200078ec0ff */
[----:B------:R-:W-:Y:S01]  /*1e00*/  @!P0 DMUL R2, R12, 8.98846567431157953865e+307 ;  /* 0x7fe000000c028828 */ /* 0x000fe20000000000 */
[C---:B------:R-:W-:Y:S02]  /*1e10*/  ISETP.GE.U32.AND P1, PT, R9.reuse, R22, PT ;  /* 0x000000160900720c */ /* 0x040fe40003f26070 */
[----:B------:R-:W-:Y:S02]  /*1e20*/  @!P2 ISETP.GE.U32.AND P3, PT, R9, R6, PT ;  /* 0x000000060900a20c */ /* 0x000fe40003f66070 */
[C---:B------:R-:W-:Y:S01]  /*1e30*/  SEL R7, R20.reuse, 0x63400000, !P1 ;  /* 0x6340000014077807 */ /* 0x040fe20004800000 */
[----:B------:R-:W0:Y:S01]  /*1e40*/  MUFU.RCP64H R11, R3 ;  /* 0x00000003000b7308 */ /* 0x000e220000001800 */
[----:B------:R-:W-:-:S02]  /*1e50*/  @!P2 SEL R25, R20, 0x63400000, !P3 ;  /* 0x634000001419a807 */ /* 0x000fc40005800000 */
[--C-:B------:R-:W-:Y:S02]  /*1e60*/  LOP3.LUT R7, R7, 0x800fffff, R5.reuse, 0xf8, !PT ;  /* 0x800fffff07077812 */ /* 0x100fe400078ef805 */
[----:B------:R-:W-:Y:S02]  /*1e70*/  @!P2 LOP3.LUT R25, R25, 0x80000000, R5, 0xf8, !PT ;  /* 0x800000001919a812 */ /* 0x000fe400078ef805 */
[----:B------:R-:W-:Y:S02]  /*1e80*/  MOV R6, R4 ;  /* 0x0000000400067202 */ /* 0x000fe40000000f00 */
[----:B------:R-:W-:Y:S02]  /*1e90*/  @!P2 LOP3.LUT R25, R25, 0x100000, RZ, 0xfc, !PT ;  /* 0x001000001919a812 */ /* 0x000fe400078efcff */
[----:B------:R-:W-:Y:S02]  /*1ea0*/  @!P2 MOV R24, RZ ;  /* 0x000000ff0018a202 */ /* 0x000fe40000000f00 */
[----:B------:R-:W-:-:S04]  /*1eb0*/  @!P0 LOP3.LUT R22, R3, 0x7ff00000, RZ, 0xc0, !PT ;  /* 0x7ff0000003168812 */ /* 0x000fc800078ec0ff */
[----:B------:R-:W-:Y:S02]  /*1ec0*/  @!P2 DFMA R6, R6, 2, -R24 ;  /* 0x400000000606a82b */ /* 0x000fe40000000818 */
[----:B0-----:R-:W-:-:S08]  /*1ed0*/  DFMA R24, R10, -R2, 1 ;  /* 0x3ff000000a18742b */ /* 0x001fd00000000802 */
[----:B------:R-:W-:-:S08]  /*1ee0*/  DFMA R24, R24, R24, R24 ;  /* 0x000000181818722b */ /* 0x000fd00000000018 */
[----:B------:R-:W-:-:S08]  /*1ef0*/  DFMA R24, R10, R24, R10 ;  /* 0x000000180a18722b */ /* 0x000fd0000000000a */
[----:B------:R-:W-:-:S08]  /*1f00*/  DFMA R10, R24, -R2, 1 ;  /* 0x3ff00000180a742b */ /* 0x000fd00000000802 */
[----:B------:R-:W-:-:S08]  /*1f10*/  DFMA R10, R24, R10, R24 ;  /* 0x0000000a180a722b */ /* 0x000fd00000000018 */
[----:B------:R-:W-:-:S08]  /*1f20*/  DMUL R24, R10, R6 ;  /* 0x000000060a187228 */ /* 0x000fd00000000000 */
[----:B------:R-:W-:-:S08]  /*1f30*/  DFMA R26, R24, -R2, R6 ;  /* 0x80000002181a722b */ /* 0x000fd00000000006 */
[----:B------:R-:W-:Y:S01]  /*1f40*/  DFMA R26, R10, R26, R24 ;  /* 0x0000001a0a1a722b */ /* 0x000fe20000000018 */
[----:B------:R-:W-:Y:S02]  /*1f50*/  MOV R24, R9 ;  /* 0x0000000900187202 */ /* 0x000fe40000000f00 */
[----:B------:R-:W-:-:S04]  /*1f60*/  @!P2 LOP3.LUT R24, R7, 0x7ff00000, RZ, 0xc0, !PT ;  /* 0x7ff000000718a812 */ /* 0x000fc800078ec0ff */
[----:B------:R-:W-:-:S04]  /*1f70*/  IADD3 R10, PT, PT, R24, -0x1, RZ ;  /* 0xffffffff180a7810 */ /* 0x000fc80007ffe0ff */
[----:B------:R-:W-:Y:S01]  /*1f80*/  ISETP.GT.U32.AND P0, PT, R10, 0x7feffffe, PT ;  /* 0x7feffffe0a00780c */ /* 0x000fe20003f04070 */
[----:B------:R-:W-:-:S05]  /*1f90*/  VIADD R10, R22, 0xffffffff ;  /* 0xffffffff160a7836 */ /* 0x000fca0000000000 */
[----:B------:R-:W-:-:S13]  /*1fa0*/  ISETP.GT.U32.OR P0, PT, R10, 0x7feffffe, P0 ;  /* 0x7feffffe0a00780c */ /* 0x000fda0000704470 */
[----:B------:R-:W-:Y:S05]  /*1fb0*/  @P0 BRA `(.L_x_56) ;  /* 0x00000000006c0947 */ /* 0x000fea0003800000 */
[----:B------:R-:W-:-:S04]  /*1fc0*/  LOP3.LUT R10, R13, 0x7ff00000, RZ, 0xc0, !PT ;  /* 0x7ff000000d0a7812 */ /* 0x000fc800078ec0ff */
[CC--:B------:R-:W-:Y:S02]  /*1fd0*/  VIADDMNMX R4, R9.reuse, -R10.reuse, 0xb9600000, !PT ;  /* 0xb960000009047446 */ /* 0x0c0fe4000780090a */
[----:B------:R-:W-:Y:S02]  /*1fe0*/  ISETP.GE.U32.AND P0, PT, R9, R10, PT ;  /* 0x0000000a0900720c */ /* 0x000fe40003f06070 */
[----:B------:R-:W-:Y:S02]  /*1ff0*/  VIMNMX R4, PT, PT, R4, 0x46a00000, PT ;  /* 0x46a0000004047848 */ /* 0x000fe40003fe0100 */
[----:B------:R-:W-:-:S04]  /*2000*/  SEL R9, R20, 0x63400000, !P0 ;  /* 0x6340000014097807 */ /* 0x000fc80004000000 */
[----:B------:R-:W-:Y:S01]  /*2010*/  IADD3 R9, PT, PT, -R9, R4, RZ ;  /* 0x0000000409097210 */ /* 0x000fe20007ffe1ff */
[----:B------:R-:W-:-:S03]  /*2020*/  IMAD.MOV.U32 R4, RZ, RZ, RZ ;  /* 0x000000ffff047224 */ /* 0x000fc600078e00ff */
[----:B------:R-:W-:-:S06]  /*2030*/  IADD3 R5, PT, PT, R9, 0x7fe00000, RZ ;  /* 0x7fe0000009057810 */ /* 0x000fcc0007ffe0ff */
[----:B------:R-:W-:-:S10]  /*2040*/  DMUL R10, R26, R4 ;  /* 0x000000041a0a7228 */ /* 0x000fd40000000000 */
[----:B------:R-:W-:-:S13]  /*2050*/  FSETP.GTU.AND P0, PT, |R11|, 1.469367938527859385e-39, PT ;  /* 0x001000000b00780b */ /* 0x000fda0003f0c200 */
[----:B------:R-:W-:Y:S05]  /*2060*/  @P0 BRA `(.L_x_57) ;  /* 0x0000000000940947 */ /* 0x000fea0003800000 */
[----:B------:R-:W-:Y:S01]  /*2070*/  DFMA R2, R26, -R2, R6 ;  /* 0x800000021a02722b */ /* 0x000fe20000000006 */
[----:B------:R-:W-:-:S09]  /*2080*/  MOV R6, RZ ;  /* 0x000000ff00067202 */ /* 0x000fd20000000f00 */
[C---:B------:R-:W-:Y:S02]  /*2090*/  FSETP.NEU.AND P0, PT, R3.reuse, RZ, PT ;  /* 0x000000ff0300720b */ /* 0x040fe40003f0d000 */
[----:B------:R-:W-:-:S04]  /*20a0*/  LOP3.LUT R4, R3, 0x80000000, R13, 0x48, !PT ;  /* 0x8000000003047812 */ /* 0x000fc800078e480d */
[----:B------:R-:W-:-:S07]  /*20b0*/  LOP3.LUT R7, R4, R5, RZ, 0xfc, !PT ;  /* 0x0000000504077212 */ /* 0x000fce00078efcff */
[----:B------:R-:W-:Y:S05]  /*20c0*/  @!P0 BRA `(.L_x_57) ;  /* 0x00000000007c8947 */ /* 0x000fea0003800000 */
[C---:B------:R-:W-:Y:S01]  /*20d0*/  IADD3 R3, PT, PT, -R9.reuse, RZ, RZ ;  /* 0x000000ff09037210 */ /* 0x040fe20007ffe1ff */
[----:B------:R-:W-:Y:S01]  /*20e0*/  IMAD.MOV.U32 R2, RZ, RZ, RZ ;  /* 0x000000ffff027224 */ /* 0x000fe200078e00ff */
[----:B------:R-:W-:Y:S01]  /*20f0*/  DMUL.RP R6, R26, R6 ;  /* 0x000000061a067228 */ /* 0x000fe20000008000 */
[----:B------:R-:W-:-:S04]  /*2100*/  IADD3 R9, PT, PT, -R9, -0x43300000, RZ ;  /* 0xbcd0000009097810 */ /* 0x000fc80007ffe1ff */
[----:B------:R-:W-:-:S10]  /*2110*/  DFMA R2, R10, -R2, R26 ;  /* 0x800000020a02722b */ /* 0x000fd4000000001a */
[----:B------:R-:W-:Y:S02]  /*2120*/  FSETP.NEU.AND P0, PT, |R3|, R9, PT ;  /* 0x000000090300720b */ /* 0x000fe40003f0d200 */
[----:B------:R-:W-:Y:S02]  /*2130*/  LOP3.LUT R3, R7, R4, RZ, 0x3c, !PT ;  /* 0x0000000407037212 */ /* 0x000fe400078e3cff */
[----:B------:R-:W-:Y:S02]  /*2140*/  FSEL R10, R6, R10, !P0 ;  /* 0x0000000a060a7208 */ /* 0x000fe40004000000 */
[----:B------:R-:W-:Y:S01]  /*2150*/  FSEL R11, R3, R11, !P0 ;  /* 0x0000000b030b7208 */ /* 0x000fe20004000000 */
[----:B------:R-:W-:Y:S06]  /*2160*/  BRA `(.L_x_57) ;  /* 0x0000000000547947 */ /* 0x000fec0003800000 */
.L_x_56:
[----:B------:R-:W-:-:S14]  /*2170*/  DSETP.NAN.AND P0, PT, R4, R4, PT ;  /* 0x000000040400722a */ /* 0x000fdc0003f08000 */
[----:B------:R-:W-:Y:S05]  /*2180*/  @P0 BRA `(.L_x_58) ;  /* 0x0000000000440947 */ /* 0x000fea0003800000 */
[----:B------:R-:W-:-:S14]  /*2190*/  DSETP.NAN.AND P0, PT, R12, R12, PT ;  /* 0x0000000c0c00722a */ /* 0x000fdc0003f08000 */
[----:B------:R-:W-:Y:S05]  /*21a0*/  @P0 BRA `(.L_x_59) ;  /* 0x0000000000300947 */ /* 0x000fea0003800000 */
[----:B------:R-:W-:Y:S02]  /*21b0*/  ISETP.NE.AND P0, PT, R24, R22, PT ;  /* 0x000000161800720c */ /* 0x000fe40003f05270 */
[----:B------:R-:W-:Y:S02]  /*21c0*/  MOV R10, 0x0 ;  /* 0x00000000000a7802 */ /* 0x000fe40000000f00 */
[----:B------:R-:W-:-:S09]  /*21d0*/  MOV R11, 0xfff80000 ;  /* 0xfff80000000b7802 */ /* 0x000fd20000000f00 */
[----:B------:R-:W-:Y:S05]  /*21e0*/  @!P0 BRA `(.L_x_57) ;  /* 0x0000000000348947 */ /* 0x000fea0003800000 */
[----:B------:R-:W-:Y:S02]  /*21f0*/  ISETP.NE.AND P0, PT, R24, 0x7ff00000, PT ;  /* 0x7ff000001800780c */ /* 0x000fe40003f05270 */
[----:B------:R-:W-:Y:S02]  /*2200*/  LOP3.LUT R11, R5, 0x80000000, R13, 0x48, !PT ;  /* 0x80000000050b7812 */ /* 0x000fe400078e480d */
[----:B------:R-:W-:-:S13]  /*2210*/  ISETP.EQ.OR P0, PT, R22, RZ, !P0 ;  /* 0x000000ff1600720c */ /* 0x000fda0004702670 */
[----:B------:R-:W-:Y:S01]  /*2220*/  @P0 LOP3.LUT R2, R11, 0x7ff00000, RZ, 0xfc, !PT ;  /* 0x7ff000000b020812 */ /* 0x000fe200078efcff */
[----:B------:R-:W-:Y:S01]  /*2230*/  @!P0 IMAD.MOV.U32 R10, RZ, RZ, RZ ;  /* 0x000000ffff0a8224 */ /* 0x000fe200078e00ff */
[----:B------:R-:W-:Y:S02]  /*2240*/  @P0 MOV R10, RZ ;  /* 0x000000ff000a0202 */ /* 0x000fe40000000f00 */
[----:B------:R-:W-:Y:S01]  /*2250*/  @P0 MOV R11, R2 ;  /* 0x00000002000b0202 */ /* 0x000fe20000000f00 */
[----:B------:R-:W-:Y:S06]  /*2260*/  BRA `(.L_x_57) ;  /* 0x0000000000147947 */ /* 0x000fec0003800000 */
.L_x_59:
[----:B------:R-:W-:Y:S01]  /*2270*/  LOP3.LUT R11, R13, 0x80000, RZ, 0xfc, !PT ;  /* 0x000800000d0b7812 */ /* 0x000fe200078efcff */
[----:B------:R-:W-:Y:S01]  /*2280*/  IMAD.MOV.U32 R10, RZ, RZ, R12 ;  /* 0x000000ffff0a7224 */ /* 0x000fe200078e000c */
[----:B------:R-:W-:Y:S06]  /*2290*/  BRA `(.L_x_57) ;  /* 0x0000000000087947 */ /* 0x000fec0003800000 */
.L_x_58:
[----:B------:R-:W-:Y:S02]  /*22a0*/  LOP3.LUT R11, R5, 0x80000, RZ, 0xfc, !PT ;  /* 0x00080000050b7812 */ /* 0x000fe400078efcff */
[----:B------:R-:W-:-:S07]  /*22b0*/  MOV R10, R4 ;  /* 0x00000004000a7202 */ /* 0x000fce0000000f00 */
.L_x_57:
[----:B------:R-:W-:Y:S05]  /*22c0*/  BSYNC.RECONVERGENT B1 ;  /* 0x0000000000017941 */ /* 0x000fea0003800200 */
.L_x_55:
[----:B------:R-:W-:Y:S01]  /*22d0*/  MOV R2, R0 ;  /* 0x0000000000027202 */ /* 0x000fe20000000f00 */
[----:B------:R-:W-:-:S04]  /*22e0*/  IMAD.MOV.U32 R3, RZ, RZ, 0x0 ;  /* 0x00000000ff037424 */ /* 0x000fc800078e00ff */
[----:B------:R-:W-:Y:S05]  /*22f0*/  RET.REL.NODEC R2 `(_Z15reassign_pointsP5PointP8CentroidiiPi) ;  /* 0xffffffdc02407950 */ /* 0x000fea0003c3ffff */
        .weak           $__internal_1_$__cuda_sm20_sqrt_rn_f32_slowpath
        .type           $__internal_1_$__cuda_sm20_sqrt_rn_f32_slowpath,@function
        .size           $__internal_1_$__cuda_sm20_sqrt_rn_f32_slowpath,(.L_x_64 - $__internal_1_$__cuda_sm20_sqrt_rn_f32_slowpath)
$__internal_1_$__cuda_sm20_sqrt_rn_f32_slowpath:
[----:B------:R-:W-:-:S13]  /*2300*/  LOP3.LUT P0, RZ, R0, 0x7fffffff, RZ, 0xc0, !PT ;  /* 0x7fffffff00ff7812 */ /* 0x000fda000780c0ff */
[----:B------:R-:W-:Y:S01]  /*2310*/  @!P0 MOV R11, R0 ;  /* 0x00000000000b8202 */ /* 0x000fe20000000f00 */
[----:B------:R-:W-:Y:S06]  /*2320*/  @!P0 BRA `(.L_x_60) ;  /* 0x0000000000408947 */ /* 0x000fec0003800000 */
[----:B------:R-:W-:-:S13]  /*2330*/  FSETP.GEU.FTZ.AND P0, PT, R0, RZ, PT ;  /* 0x000000ff0000720b */ /* 0x000fda0003f1e000 */
[----:B------:R-:W-:Y:S01]  /*2340*/  @!P0 MOV R11, 0x7fffffff ;  /* 0x7fffffff000b8802 */ /* 0x000fe20000000f00 */
[----:B------:R-:W-:Y:S06]  /*2350*/  @!P0 BRA `(.L_x_60) ;  /* 0x0000000000348947 */ /* 0x000fec0003800000 */
[----:B------:R-:W-:-:S13]  /*2360*/  FSETP.GTU.FTZ.AND P0, PT, |R0|, +INF , PT ;  /* 0x7f8000000000780b */ /* 0x000fda0003f1c200 */
[----:B------:R-:W-:Y:S01]  /*2370*/  @P0 FADD.FTZ R11, R0, 1 ;  /* 0x3f800000000b0421 */ /* 0x000fe20000010000 */
[----:B------:R-:W-:Y:S06]  /*2380*/  @P0 BRA `(.L_x_60) ;  /* 0x0000000000280947 */ /* 0x000fec0003800000 */
[----:B------:R-:W-:-:S13]  /*2390*/  FSETP.NEU.FTZ.AND P0, PT, |R0|, +INF , PT ;  /* 0x7f8000000000780b */ /* 0x000fda0003f1d200 */
[----:B------:R-:W-:-:S04]  /*23a0*/  @P0 FFMA R22, R0, 1.84467440737095516160e+19, RZ ;  /* 0x5f80000000160823 */ /* 0x000fc800000000ff */
[----:B------:R-:W0:Y:S02]  /*23b0*/  @P0 MUFU.RSQ R25, R22 ;  /* 0x0000001600190308 */ /* 0x000e240000001400 */
[----:B0-----:R-:W-:Y:S01]  /*23c0*/  @P0 FMUL.FTZ R9, R22, R25 ;  /* 0x0000001916090220 */ /* 0x001fe20000410000 */
[----:B------:R-:W-:-:S03]  /*23d0*/  @P0 FMUL.FTZ R20, R25, 0.5 ;  /* 0x3f00000019140820 */ /* 0x000fc60000410000 */
[----:B------:R-:W-:-:S04]  /*23e0*/  @P0 FADD.FTZ R11, -R9, -RZ ;  /* 0x800000ff090b0221 */ /* 0x000fc80000010100 */
[----:B------:R-:W-:Y:S01]  /*23f0*/  @P0 FFMA R24, R9, R11, R22 ;  /* 0x0000000b09180223 */ /* 0x000fe20000000016 */
[----:B------:R-:W-:-:S03]  /*2400*/  @!P0 IMAD.MOV.U32 R11, RZ, RZ, R0 ;  /* 0x000000ffff0b8224 */ /* 0x000fc600078e0000 */
[----:B------:R-:W-:-:S04]  /*2410*/  @P0 FFMA R20, R24, R20, R9 ;  /* 0x0000001418140223 */ /* 0x000fc80000000009 */
[----:B------:R-:W-:-:S07]  /*2420*/  @P0 FMUL.FTZ R11, R20, 2.3283064365386962891e-10 ;  /* 0x2f800000140b0820 */ /* 0x000fce0000410000 */
.L_x_60:
[----:B------:R-:W-:Y:S01]  /*2430*/  HFMA2 R25, -RZ, RZ, 0, 0 ;  /* 0x00000000ff197431 */ /* 0x000fe200000001ff */
[----:B------:R-:W-:-:S04]  /*2440*/  MOV R24, R10 ;  /* 0x0000000a00187202 */ /* 0x000fc80000000f00 */
[----:B------:R-:W-:Y:S05]  /*2450*/  RET.REL.NODEC R24 `(_Z15reassign_pointsP5PointP8CentroidiiPi) ;  /* 0xffffffd818e87950 */ /* 0x000fea0003c3ffff */
.L_x_61:
[----:B------:R-:W-:-:S00]  /*2460*/  BRA `(.L_x_61) ;  /* 0xfffffffc00fc7947 */ /* 0x000fc0000383ffff */
[----:B------:R-:W-:-:S00]  /*2470*/  NOP ;  /* 0x0000000000007918 */ /* 0x000fc00000000000 */
        /* <DEDUP_REMOVED lines=8> */
.L_x_64:


//--------------------- .text._Z19increment_centroidsP5PointP8Centroidii --------------------------
	.section	.text._Z19increment_centroidsP5PointP8Centroidii,"ax",@progbits
	.align	128
        .global         _Z19increment_centroidsP5PointP8Centroidii
        .type           _Z19increment_centroidsP5PointP8Centroidii,@function
        .size           _Z19increment_centroidsP5PointP8Centroidii,(.L_x_66 - _Z19increment_centroidsP5PointP8Centroidii)
        .other          _Z19increment_centroidsP5PointP8Centroidii,@"STO_CUDA_ENTRY STV_DEFAULT"
_Z19increment_centroidsP5PointP8Centroidii:
.text._Z19increment_centroidsP5PointP8Centroidii:
[----:B------:R-:W-:Y:S01]  /*0000*/  LDC R1, c[0x0][0x37c] ;  /* 0x0000df00ff017b82 */ /* 0x000fe20000000800 */
[----:B------:R-:W0:Y:S07]  /*0010*/  S2R R5, SR_TID.X ;  /* 0x0000000000057919 */ /* 0x000e2e0000002100 */
[----:B------:R-:W1:Y:S01]  /*0020*/  LDC.64 R2, c[0x0][0x380] ;  /* 0x0000e000ff027b82 */ /* 0x000e620000000a00 */
[----:B------:R-:W0:Y:S01]  /*0030*/  LDCU UR6, c[0x0][0x360] ;  /* 0x00006c00ff0677ac */ /* 0x000e220008000800 */
[----:B------:R-:W0:Y:S01]  /*0040*/  S2R R0, SR_CTAID.X ;  /* 0x0000000000007919 */ /* 0x000e220000002500 */
[----:B------:R-:W2:Y:S01]  /*0050*/  LDCU.64 UR4, c[0x0][0x358] ;  /* 0x00006b00ff0477ac */ /* 0x000ea20008000a00 */
[----:B0-----:R-:W-:-:S04]  /*0060*/  IMAD R5, R0, UR6, R5 ;  /* 0x0000000600057c24 */ /* 0x001fc8000f8e0205 */
[----:B-1----:R-:W-:Y:S02]  /*0070*/  IMAD.WIDE R2, R5, 0xc, R2 ;  /* 0x0000000c05027825 */ /* 0x002fe400078e0202 */
[----:B------:R-:W0:Y:S03]  /*0080*/  LDC.64 R4, c[0x0][0x388] ;  /* 0x0000e200ff047b82 */ /* 0x000e260000000a00 */
[----:B--2---:R-:W0:Y:S04]  /*0090*/  LDG.E R7, desc[UR4][R2.64+0x8] ;  /* 0x0000080402077981 */ /* 0x004e28000c1e1900 */
[----:B------:R-:W2:Y:S01]  /*00a0*/  LDG.E R9, desc[UR4][R2.64] ;  /* 0x0000000402097981 */ /* 0x000ea2000c1e1900 */
[----:B0-----:R-:W-:-:S05]  /*00b0*/  IMAD.WIDE R4, R7, 0xc, R4 ;  /* 0x0000000c07047825 */ /* 0x001fca00078e0204 */
[----:B--2---:R-:W-:Y:S04]  /*00c0*/  REDG.E.ADD.F32.FTZ.RN.STRONG.GPU desc[UR4][R4.64], R9 ;  /* 0x00000009040079a6 */ /* 0x004fe8000c12f304 */
[----:B------:R-:W2:Y:S01]  /*00d0*/  LDG.E R7, desc[UR4][R2.64+0x4] ;  /* 0x0000040402077981 */ /* 0x000ea2000c1e1900 */
[----:B------:R-:W-:-:S03]  /*00e0*/  HFMA2 R11, -RZ, RZ, 0, 5.9604644775390625e-08 ;  /* 0x00000001ff0b7431 */ /* 0x000fc600000001ff */
[----:B--2---:R-:W-:Y:S04]  /*00f0*/  REDG.E.ADD.F32.FTZ.RN.STRONG.GPU desc[UR4][R4.64+0x4], R7 ;  /* 0x00000407040079a6 */ /* 0x004fe8000c12f304 */
[----:B------:R-:W-:Y:S01]  /*0100*/  REDG.E.ADD.STRONG.GPU desc[UR4][R4.64+0x8], R11 ;  /* 0x0000080b0400798e */ /* 0x000fe2000c12e104 */
[----:B------:R-:W-:Y:S05]  /*0110*/  EXIT ;  /* 0x000000000000794d */ /* 0x000fea0003800000 */
.L_x_62:
        /* <DEDUP_REMOVED lines=14> */
.L_x_66:


//--------------------- .nv.shared._Z15reassign_pointsP5PointP8CentroidiiPi --------------------------
	.section	.nv.shared._Z15reassign_pointsP5PointP8CentroidiiPi,"aw",@nobits
	.sectionflags	@""
	.align	4
.nv.shared._Z15reassign_pointsP5PointP8CentroidiiPi:
	.zero		50176


//--------------------- .nv.shared.reserved.0     --------------------------
	.section	.nv.shared.reserved.0,"aw",@nobits
	.weak		__nv_reservedSMEM_offset_0_alias
	.size		__nv_reservedSMEM_offset_0_alias, 0, 64
	.other		__nv_reservedSMEM_offset_0_alias,@"STO_CUDA_RESERVED_SHARED STV_DEFAULT"
__nv_reservedSMEM_offset_0_alias:
	.zero		0
	.zero		64


//--------------------- .nv.constant0._Z15reassign_pointsP5PointP8CentroidiiPi --------------------------
	.section	.nv.constant0._Z15reassign_pointsP5PointP8CentroidiiPi,"a",@progbits
	.sectionflags	@""
	.align	4
.nv.constant0._Z15reassign_pointsP5PointP8CentroidiiPi:
	.zero		928


//--------------------- .nv.constant0._Z19increment_centroidsP5PointP8Centroidii --------------------------
	.section	.nv.constant0._Z19increment_centroidsP5PointP8Centroidii,"a",@progbits
	.sectionflags	@""
	.align	4
.nv.constant0._Z19increment_centroidsP5PointP8Centroidii:
	.zero		920


//--------------------- SYMBOLS --------------------------

	.type		.nv.reservedSmem.offset0,@object
	.size		.nv.reservedSmem.offset0,0x4
	.type		.nv.reservedSmem.cap,@object
	.size		.nv.reservedSmem.cap,0x4
